// auto-generated by cutlass_sweep.sparse_gemm — config: {"arch": "sm_90", "cluster_m": 2, "cluster_n": 1, "dtype": "int8", "tile_k": 128, "tile_m": 64, "tile_n": 256}
#include "cutlass/cutlass.h"
#include "cutlass/gemm/collective/collective_builder.hpp"
#include "cutlass/gemm/device/gemm_universal_adapter.h"
#include "cutlass/gemm/kernel/gemm_universal.hpp"
#include "cutlass/epilogue/collective/collective_builder.hpp"

using Elem = int8_t;
using Acc  = int32_t;
using TileShape    = cute::Shape<cute::_64, cute::_256, cute::_128>;
using ClusterShape = cute::Shape<cute::_2, cute::_1, cute::_1>;

using CollectiveEpilogue = typename cutlass::epilogue::collective::CollectiveBuilder<
    cutlass::arch::Sm90, cutlass::arch::OpClassSparseTensorOp,
    TileShape, ClusterShape,
    cutlass::epilogue::collective::EpilogueTileAuto,
    Acc, Acc,
    Acc, cutlass::layout::ColumnMajor, 128 / cutlass::sizeof_bits<Acc>::value,
    Acc, cutlass::layout::ColumnMajor, 128 / cutlass::sizeof_bits<Acc>::value,
    cutlass::epilogue::collective::EpilogueScheduleAuto
  >::CollectiveOp;

using CollectiveMainloop = typename cutlass::gemm::collective::CollectiveBuilder<
    cutlass::arch::Sm90, cutlass::arch::OpClassSparseTensorOp,
    Elem, cutlass::layout::RowMajor, 128 / cutlass::sizeof_bits<Elem>::value,
    Elem, cutlass::layout::ColumnMajor, 128 / cutlass::sizeof_bits<Elem>::value,
    Acc,
    TileShape, ClusterShape,
    cutlass::gemm::collective::StageCountAutoCarveout<static_cast<int>(sizeof(typename CollectiveEpilogue::SharedStorage))>,
    cutlass::gemm::collective::KernelScheduleAuto
  >::CollectiveOp;

using GemmKernel = cutlass::gemm::kernel::GemmUniversal<
    cute::Shape<int,int,int,int>,
    CollectiveMainloop,
    CollectiveEpilogue
>;
using Gemm = cutlass::gemm::device::GemmUniversalAdapter<GemmKernel>;

auto* _anchor = &cutlass::device_kernel<GemmKernel>;


// ===== COMPILED SASS (sm_90a) =====

	.target	sm_90a

	.elftype	@"ET_EXEC"


//--------------------- .note.nv.tkinfo           --------------------------
	.section	.note.nv.tkinfo,"",@"SHT_NOTE"
	.sectionflags	@"SHF_NOTE_NV_TKINFO"
	.tkinfo
        /*0018*/ 	.word	0x00000002
        /*0030*/ 	.string	""
        /*0030*/ 	.string	"ptxas"
        /*0030*/ 	.string	"Cuda compilation tools, release 13.0, V13.0.88"
        /*0030*/ 	.string	"Build cuda_13.0.r13.0/compiler.36424714_0"
        /*0030*/ 	.string	"-arch sm_90a -m 64 "



//--------------------- .note.nv.cuinfo           --------------------------
	.section	.note.nv.cuinfo,"",@"SHT_NOTE"
	.sectionflags	@"SHF_NOTE_NV_CUINFO"
        /*0018*/ 	.short	0x0002
        /*001a*/ 	.short	0x005a
        /*001c*/ 	.short	0x0082
	.zero		2


//--------------------- .nv.info                  --------------------------
	.section	.nv.info,"",@"SHT_CUDA_INFO"
	.align	4


	//----- nvinfo : EIATTR_REGCOUNT
	.align		4
        /*0000*/ 	.byte	0x04, 0x2f
        /*0002*/ 	.short	(.L_12 - .L_11)
	.align		4
.L_11:
        /*0004*/ 	.word	index@(_ZN7cutlass13device_kernelINS_4gemm6kernel13GemmUniversalIN4cute5tupleIJiiiiEEENS1_10collective13CollectiveMmaINS1_40MainloopSm90TmaGmmaWarpSpecializedSparseILi6ENS5_IJNS4_1CILi2EEENSA_ILi1EEESC_EEENS1_32KernelTmaWarpSpecializedPingpongEEENS5_IJNSA_ILi64EEENSA_ILi256EEENSA_ILi128EEEEEEaNS5_IJNS4_6LayoutINS5_IJiNS5_IJSB_iEEEiEEENS5_IJlNS5_IJSC_SB_EEElEEEEENSK_INS5_IJNS5_IJSG_iEEENS5_IJSI_iEEEiEEENS5_IJNS5_IJSI_NSA_ILi8192EEEEEENS5_IJSC_lEEElEEEEEEEEaNS5_IJlSC_lEEENS4_8TiledMMAINS4_8MMA_AtomIJNS4_4SM904GMMA6SPARSE28GMMA_64x256x64_S32S8S8_SS_TNILNS13_9SparseSelE0EEEEEENSK_INS5_IJSC_SC_SC_EEENS5_IJNSA_ILi0EEES1A_S1A_EEEEENS5_IJNS4_10UnderscoreES1D_S1D_EEEEENS4_13SM90_TMA_LOADENS4_14ComposedLayoutINS4_7SwizzleILi2ELi4ELi3EEENS4_25smem_sparse_ptr_flag_bitsILi2ELi8EEENSK_INS5_IJNS5_IJSC_NSA_ILi8EEEEEENS5_IJSB_SG_EEEEEENS5_IJNS5_IJS1A_SI_EEESN_EEEEEEEvNS4_8identityENS4_23SM90_TMA_LOAD_MULTICASTENS1H_INS1I_ILi3ELi4ELi3EEENS4_18smem_ptr_flag_bitsILi8EEENSK_INS5_IJS1M_SI_EEENS5_IJSI_SC_EEEEEEEvS1U_EENS_8epilogue10collective6detail29Sm90TmaWarpSpecializedAdapterINS25_15DefaultEpilogueIiNS5_IJSC_llEEES29_NS24_6thread17LinearCombinationIiLi1EiiLNS2A_9ScaleType4KindE0ELNS_15FloatRoundStyleE2EiEENS1_15EpilogueDefaultEEEEEvvEEEEvNT_6ParamsE)
        /*0008*/ 	.word	0x000000a8


	//----- nvinfo : EIATTR_FRAME_SIZE
	.align		4
.L_12:
        /*000c*/ 	.byte	0x04, 0x11
        /*000e*/ 	.short	(.L_14 - .L_13)
	.align		4
.L_13:
        /*0010*/ 	.word	index@(_ZN7cutlass13device_kernelINS_4gemm6kernel13GemmUniversalIN4cute5tupleIJiiiiEEENS1_10collective13CollectiveMmaINS1_40MainloopSm90TmaGmmaWarpSpecializedSparseILi6ENS5_IJNS4_1CILi2EEENSA_ILi1EEESC_EEENS1_32KernelTmaWarpSpecializedPingpongEEENS5_IJNSA_ILi64EEENSA_ILi256EEENSA_ILi128EEEEEEaNS5_IJNS4_6LayoutINS5_IJiNS5_IJSB_iEEEiEEENS5_IJlNS5_IJSC_SB_EEElEEEEENSK_INS5_IJNS5_IJSG_iEEENS5_IJSI_iEEEiEEENS5_IJNS5_IJSI_NSA_ILi8192EEEEEENS5_IJSC_lEEElEEEEEEEEaNS5_IJlSC_lEEENS4_8TiledMMAINS4_8MMA_AtomIJNS4_4SM904GMMA6SPARSE28GMMA_64x256x64_S32S8S8_SS_TNILNS13_9SparseSelE0EEEEEENSK_INS5_IJSC_SC_SC_EEENS5_IJNSA_ILi0EEES1A_S1A_EEEEENS5_IJNS4_10UnderscoreES1D_S1D_EEEEENS4_13SM90_TMA_LOADENS4_14ComposedLayoutINS4_7SwizzleILi2ELi4ELi3EEENS4_25smem_sparse_ptr_flag_bitsILi2ELi8EEENSK_INS5_IJNS5_IJSC_NSA_ILi8EEEEEENS5_IJSB_SG_EEEEEENS5_IJNS5_IJS1A_SI_EEESN_EEEEEEEvNS4_8identityENS4_23SM90_TMA_LOAD_MULTICASTENS1H_INS1I_ILi3ELi4ELi3EEENS4_18smem_ptr_flag_bitsILi8EEENSK_INS5_IJS1M_SI_EEENS5_IJSI_SC_EEEEEEEvS1U_EENS_8epilogue10collective6detail29Sm90TmaWarpSpecializedAdapterINS25_15DefaultEpilogueIiNS5_IJSC_llEEES29_NS24_6thread17LinearCombinationIiLi1EiiLNS2A_9ScaleType4KindE0ELNS_15FloatRoundStyleE2EiEENS1_15EpilogueDefaultEEEEEvvEEEEvNT_6ParamsE)
        /*0014*/ 	.word	0x00000000


	//----- nvinfo : EIATTR_MIN_STACK_SIZE
	.align		4
.L_14:
        /*0018*/ 	.byte	0x04, 0x12
        /*001a*/ 	.short	(.L_16 - .L_15)
	.align		4
.L_15:
        /*001c*/ 	.word	index@(_ZN7cutlass13device_kernelINS_4gemm6kernel13GemmUniversalIN4cute5tupleIJiiiiEEENS1_10collective13CollectiveMmaINS1_40MainloopSm90TmaGmmaWarpSpecializedSparseILi6ENS5_IJNS4_1CILi2EEENSA_ILi1EEESC_EEENS1_32KernelTmaWarpSpecializedPingpongEEENS5_IJNSA_ILi64EEENSA_ILi256EEENSA_ILi128EEEEEEaNS5_IJNS4_6LayoutINS5_IJiNS5_IJSB_iEEEiEEENS5_IJlNS5_IJSC_SB_EEElEEEEENSK_INS5_IJNS5_IJSG_iEEENS5_IJSI_iEEEiEEENS5_IJNS5_IJSI_NSA_ILi8192EEEEEENS5_IJSC_lEEElEEEEEEEEaNS5_IJlSC_lEEENS4_8TiledMMAINS4_8MMA_AtomIJNS4_4SM904GMMA6SPARSE28GMMA_64x256x64_S32S8S8_SS_TNILNS13_9SparseSelE0EEEEEENSK_INS5_IJSC_SC_SC_EEENS5_IJNSA_ILi0EEES1A_S1A_EEEEENS5_IJNS4_10UnderscoreES1D_S1D_EEEEENS4_13SM90_TMA_LOADENS4_14ComposedLayoutINS4_7SwizzleILi2ELi4ELi3EEENS4_25smem_sparse_ptr_flag_bitsILi2ELi8EEENSK_INS5_IJNS5_IJSC_NSA_ILi8EEEEEENS5_IJSB_SG_EEEEEENS5_IJNS5_IJS1A_SI_EEESN_EEEEEEEvNS4_8identityENS4_23SM90_TMA_LOAD_MULTICASTENS1H_INS1I_ILi3ELi4ELi3EEENS4_18smem_ptr_flag_bitsILi8EEENSK_INS5_IJS1M_SI_EEENS5_IJSI_SC_EEEEEEEvS1U_EENS_8epilogue10collective6detail29Sm90TmaWarpSpecializedAdapterINS25_15DefaultEpilogueIiNS5_IJSC_llEEES29_NS24_6thread17LinearCombinationIiLi1EiiLNS2A_9ScaleType4KindE0ELNS_15FloatRoundStyleE2EiEENS1_15EpilogueDefaultEEEEEvvEEEEvNT_6ParamsE)
        /*0020*/ 	.word	0x00000000
.L_16:


//--------------------- .nv.compat                --------------------------
	.section	.nv.compat,"",@"SHT_CUDA_COMPAT_INFO"
	.align	4
        /*0000*/ 	.byte	0x02, 0x09, 0x01, 0x00, 0x02, 0x02, 0x04, 0x00, 0x02, 0x05, 0x05, 0x00, 0x03, 0x07, 0x01, 0x01
        /*0010*/ 	.byte	0x02, 0x03, 0x01, 0x00, 0x02, 0x06, 0x01, 0x00, 0x04, 0x0b, 0x08, 0x00, 0x00, 0x00, 0x00, 0x00
        /*0020*/ 	.byte	0x00, 0x00, 0x00, 0x00


//--------------------- .nv.info._ZN7cutlass13device_kernelINS_4gemm6kernel13GemmUniversalIN4cute5tupleIJiiiiEEENS1_10collective13CollectiveMmaINS1_40MainloopSm90TmaGmmaWarpSpecializedSparseILi6ENS5_IJNS4_1CILi2EEENSA_ILi1EEESC_EEENS1_32KernelTmaWarpSpecializedPingpongEEENS5_IJNSA_ILi64EEENSA_ILi256EEENSA_ILi128EEEEEEaNS5_IJNS4_6LayoutINS5_IJiNS5_IJSB_iEEEiEEENS5_IJlNS5_IJSC_SB_EEElEEEEENSK_INS5_IJNS5_IJSG_iEEENS5_IJSI_iEEEiEEENS5_IJNS5_IJSI_NSA_ILi8192EEEEEENS5_IJSC_lEEElEEEEEEEEaNS5_IJlSC_lEEENS4_8TiledMMAINS4_8MMA_AtomIJNS4_4SM904GMMA6SPARSE28GMMA_64x256x64_S32S8S8_SS_TNILNS13_9SparseSelE0EEEEEENSK_INS5_IJSC_SC_SC_EEENS5_IJNSA_ILi0EEES1A_S1A_EEEEENS5_IJNS4_10UnderscoreES1D_S1D_EEEEENS4_13SM90_TMA_LOADENS4_14ComposedLayoutINS4_7SwizzleILi2ELi4ELi3EEENS4_25smem_sparse_ptr_flag_bitsILi2ELi8EEENSK_INS5_IJNS5_IJSC_NSA_ILi8EEEEEENS5_IJSB_SG_EEEEEENS5_IJNS5_IJS1A_SI_EEESN_EEEEEEEvNS4_8identityENS4_23SM90_TMA_LOAD_MULTICASTENS1H_INS1I_ILi3ELi4ELi3EEENS4_18smem_ptr_flag_bitsILi8EEENSK_INS5_IJS1M_SI_EEENS5_IJSI_SC_EEEEEEEvS1U_EENS_8epilogue10collective6detail29Sm90TmaWarpSpecializedAdapterINS25_15DefaultEpilogueIiNS5_IJSC_llEEES29_NS24_6thread17LinearCombinationIiLi1EiiLNS2A_9ScaleType4KindE0ELNS_15FloatRoundStyleE2EiEENS1_15EpilogueDefaultEEEEEvvEEEEvNT_6ParamsE --------------------------
	.section	.nv.info._ZN7cutlass13device_kernelINS_4gemm6kernel13GemmUniversalIN4cute5tupleIJiiiiEEENS1_10collective13CollectiveMmaINS1_40MainloopSm90TmaGmmaWarpSpecializedSparseILi6ENS5_IJNS4_1CILi2EEENSA_ILi1EEESC_EEENS1_32KernelTmaWarpSpecializedPingpongEEENS5_IJNSA_ILi64EEENSA_ILi256EEENSA_ILi128EEEEEEaNS5_IJNS4_6LayoutINS5_IJiNS5_IJSB_iEEEiEEENS5_IJlNS5_IJSC_SB_EEElEEEEENSK_INS5_IJNS5_IJSG_iEEENS5_IJSI_iEEEiEEENS5_IJNS5_IJSI_NSA_ILi8192EEEEEENS5_IJSC_lEEElEEEEEEEEaNS5_IJlSC_lEEENS4_8TiledMMAINS4_8MMA_AtomIJNS4_4SM904GMMA6SPARSE28GMMA_64x256x64_S32S8S8_SS_TNILNS13_9SparseSelE0EEEEEENSK_INS5_IJSC_SC_SC_EEENS5_IJNSA_ILi0EEES1A_S1A_EEEEENS5_IJNS4_10UnderscoreES1D_S1D_EEEEENS4_13SM90_TMA_LOADENS4_14ComposedLayoutINS4_7SwizzleILi2ELi4ELi3EEENS4_25smem_sparse_ptr_flag_bitsILi2ELi8EEENSK_INS5_IJNS5_IJSC_NSA_ILi8EEEEEENS5_IJSB_SG_EEEEEENS5_IJNS5_IJS1A_SI_EEESN_EEEEEEEvNS4_8identityENS4_23SM90_TMA_LOAD_MULTICASTENS1H_INS1I_ILi3ELi4ELi3EEENS4_18smem_ptr_flag_bitsILi8EEENSK_INS5_IJS1M_SI_EEENS5_IJSI_SC_EEEEEEEvS1U_EENS_8epilogue10collective6detail29Sm90TmaWarpSpecializedAdapterINS25_15DefaultEpilogueIiNS5_IJSC_llEEES29_NS24_6thread17LinearCombinationIiLi1EiiLNS2A_9ScaleType4KindE0ELNS_15FloatRoundStyleE2EiEENS1_15EpilogueDefaultEEEEEvvEEEEvNT_6ParamsE,"",@"SHT_CUDA_INFO"
	.sectionflags	@""
	.align	4


	//----- nvinfo : EIATTR_CUDA_API_VERSION
	.align		4
        /*0000*/ 	.byte	0x04, 0x37
        /*0002*/ 	.short	(.L_18 - .L_17)
.L_17:
        /*0004*/ 	.word	0x00000082


	//----- nvinfo : EIATTR_KPARAM_INFO
	.align		4
.L_18:
        /*0008*/ 	.byte	0x04, 0x17
        /*000a*/ 	.short	(.L_20 - .L_19)
.L_19:
        /*000c*/ 	.word	0x00000000
        /*0010*/ 	.short	0x0000
        /*0012*/ 	.short	0x0070
        /*0014*/ 	.byte	0x00, 0xf0, 0x01, 0x14


	//----- nvinfo : EIATTR_SPARSE_MMA_MASK
	.align		4
.L_20:
        /*0018*/ 	.byte	0x03, 0x50
        /*001a*/ 	.short	0x0004


	//----- nvinfo : EIATTR_MAXREG_COUNT
	.align		4
        /*001c*/ 	.byte	0x03, 0x1b
        /*001e*/ 	.short	0x00a8


	//----- nvinfo : EIATTR_NUM_BARRIERS
	.align		4
        /*0020*/ 	.byte	0x02, 0x4c
        /*0022*/ 	.byte	0x01
	.zero		1


	//----- nvinfo : EIATTR_MERCURY_ISA_VERSION
	.align		4
        /*0024*/ 	.byte	0x03, 0x5f
        /*0026*/ 	.short	0x0101


	//----- nvinfo : EIATTR_INT_WARP_WIDE_INSTR_OFFSETS
	.align		4
        /*0028*/ 	.byte	0x04, 0x31
        /*002a*/ 	.short	(.L_22 - .L_21)


	//   ....[0]....
.L_21:
        /*002c*/ 	.word	0x00000500


	//   ....[1]....
        /*0030*/ 	.word	0x00000600


	//   ....[2]....
        /*0034*/ 	.word	0x00000620


	//   ....[3]....
        /*0038*/ 	.word	0x00000640


	//   ....[4]....
        /*003c*/ 	.word	0x000007a0


	//   ....[5]....
        /*0040*/ 	.word	0x000007b0


	//   ....[6]....
        /*0044*/ 	.word	0x000007c0


	//   ....[7]....
        /*0048*/ 	.word	0x000007e0


	//----- nvinfo : EIATTR_COOP_GROUP_MASK_REGIDS
	.align		4
.L_22:
        /*004c*/ 	.byte	0x04, 0x29
        /*004e*/ 	.short	(.L_24 - .L_23)


	//   ....[0]....
.L_23:
        /*0050*/ 	.word	0xffffffff


	//   ....[1]....
        /*0054*/ 	.word	0xffffffff


	//   ....[2]....
        /*0058*/ 	.word	0xffffffff


	//   ....[3]....
        /*005c*/ 	.word	0xffffffff


	//   ....[4]....
        /*0060*/ 	.word	0xffffffff


	//   ....[5]....
        /*0064*/ 	.word	0xffffffff


	//   ....[6]....
        /*0068*/ 	.word	0xffffffff


	//----- nvinfo : EIATTR_COOP_GROUP_INSTR_OFFSETS
	.align		4
.L_24:
        /*006c*/ 	.byte	0x04, 0x28
        /*006e*/ 	.short	(.L_26 - .L_25)


	//   ....[0]....
.L_25:
        /*0070*/ 	.word	0x00000060


	//   ....[1]....
        /*0074*/ 	.word	0x00000070


	//   ....[2]....
        /*0078*/ 	.word	0x00000160


	//   ....[3]....
        /*007c*/ 	.word	0x00000340


	//   ....[4]....
        /*0080*/ 	.word	0x00000380


	//   ....[5]....
        /*0084*/ 	.word	0x00000410


	//   ....[6]....
        /*0088*/ 	.word	0x00000980


	//----- nvinfo : EIATTR_REG_RECONFIG
	.align		4
.L_26:
        /*008c*/ 	.byte	0x01, 0x54
	.zero		2


	//----- nvinfo : EIATTR_MBARRIER_INSTR_OFFSETS
	.align		4
        /*0090*/ 	.byte	0x04, 0x39
        /*0092*/ 	.short	(.L_28 - .L_27)


	//   ....[0]....
.L_27:
        /*0094*/ 	.word	0x00000260
        /*0098*/ 	.word	0x000000ff
        /*009c*/ 	.word	0x00000000
        /*00a0*/ 	.short	0x0100
        /*00a2*/ 	.byte	0x08
	.zero		1


	//   ....[1]....
        /*00a4*/ 	.word	0x00000270
        /*00a8*/ 	.word	0x000000ff
        /*00ac*/ 	.word	0x00000030
        /*00b0*/ 	.short	0x0100
        /*00b2*/ 	.byte	0x08
	.zero		1


	//   ....[2]....
        /*00b4*/ 	.word	0x00000280
        /*00b8*/ 	.word	0x000000ff
        /*00bc*/ 	.word	0x00000008
        /*00c0*/ 	.short	0x0100
        /*00c2*/ 	.byte	0x08
	.zero		1


	//   ....[3]....
        /*00c4*/ 	.word	0x00000290
        /*00c8*/ 	.word	0x000000ff
        /*00cc*/ 	.word	0x00000038
        /*00d0*/ 	.short	0x0100
        /*00d2*/ 	.byte	0x08
	.zero		1


	//   ....[4]....
        /*00d4*/ 	.word	0x000002a0
        /*00d8*/ 	.word	0x000000ff
        /*00dc*/ 	.word	0x00000010
        /*00e0*/ 	.short	0x0100
        /*00e2*/ 	.byte	0x08
	.zero		1


	//   ....[5]....
        /*00e4*/ 	.word	0x000002b0
        /*00e8*/ 	.word	0x000000ff
        /*00ec*/ 	.word	0x00000040
        /*00f0*/ 	.short	0x0100
        /*00f2*/ 	.byte	0x08
	.zero		1


	//   ....[6]....
        /*00f4*/ 	.word	0x000002c0
        /*00f8*/ 	.word	0x000000ff
        /*00fc*/ 	.word	0x00000018
        /*0100*/ 	.short	0x0100
        /*0102*/ 	.byte	0x08
	.zero		1


	//   ....[7]....
        /*0104*/ 	.word	0x000002d0
        /*0108*/ 	.word	0x000000ff
        /*010c*/ 	.word	0x00000048
        /*0110*/ 	.short	0x0100
        /*0112*/ 	.byte	0x08
	.zero		1


	//   ....[8]....
        /*0114*/ 	.word	0x000002e0
        /*0118*/ 	.word	0x000000ff
        /*011c*/ 	.word	0x00000020
        /*0120*/ 	.short	0x0100
        /*0122*/ 	.byte	0x08
	.zero		1


	//   ....[9]....
        /*0124*/ 	.word	0x000002f0
        /*0128*/ 	.word	0x000000ff
        /*012c*/ 	.word	0x00000050
        /*0130*/ 	.short	0x0100
        /*0132*/ 	.byte	0x08
	.zero		1


	//   ....[10]....
        /*0134*/ 	.word	0x00000300
        /*0138*/ 	.word	0x000000ff
        /*013c*/ 	.word	0x00000028
        /*0140*/ 	.short	0x0100
        /*0142*/ 	.byte	0x08
	.zero		1


	//   ....[11]....
        /*0144*/ 	.word	0x00000310
        /*0148*/ 	.word	0x000000ff
        /*014c*/ 	.word	0x00000058
        /*0150*/ 	.short	0x0100
        /*0152*/ 	.byte	0x08
	.zero		1


	//   ....[12]....
        /*0154*/ 	.word	0x00000830
        /*0158*/ 	.word	0x000000ff
        /*015c*/ 	.word	0x00000090
        /*0160*/ 	.short	0x0100
        /*0162*/ 	.byte	0x08
	.zero		1


	//   ....[13]....
        /*0164*/ 	.word	0x000008d0
        /*0168*/ 	.word	0x000000ff
        /*016c*/ 	.word	0x00000098
        /*0170*/ 	.short	0x0100
        /*0172*/ 	.byte	0x08
	.zero		1


	//   ....[14]....
        /*0174*/ 	.word	0x00000900
        /*0178*/ 	.word	0x000000ff
        /*017c*/ 	.word	0x00000070
        /*0180*/ 	.short	0x0100
        /*0182*/ 	.byte	0x09
	.zero		1


	//   ....[15]....
        /*0184*/ 	.word	0x00000910
        /*0188*/ 	.word	0x000000ff
        /*018c*/ 	.word	0x00000078
        /*0190*/ 	.short	0x0100
        /*0192*/ 	.byte	0x09
	.zero		1


	//   ....[16]....
        /*0194*/ 	.word	0x00000920
        /*0198*/ 	.word	0x000000ff
        /*019c*/ 	.word	0x00000080
        /*01a0*/ 	.short	0x0100
        /*01a2*/ 	.byte	0x09
	.zero		1


	//   ....[17]....
        /*01a4*/ 	.word	0x00000930
        /*01a8*/ 	.word	0x000000ff
        /*01ac*/ 	.word	0x00000088
        /*01b0*/ 	.short	0x0100
        /*01b2*/ 	.byte	0x09
	.zero		1


	//   ....[18]....
        /*01b4*/ 	.word	0x00001760
        /*01b8*/ 	.word	0x000000ff
        /*01bc*/ 	.word	0xfffffff8
        /*01c0*/ 	.short	0x010a
        /*01c2*/ 	.byte	0x08
	.zero		1


	//   ....[19]....
        /*01c4*/ 	.word	0x00001c30
        /*01c8*/ 	.word	0x000000ff
        /*01cc*/ 	.word	0x00000000
        /*01d0*/ 	.short	0x010a
        /*01d2*/ 	.byte	0x0b
	.zero		1


	//   ....[20]....
        /*01d4*/ 	.word	0x00001c90
        /*01d8*/ 	.word	0x000000ff
        /*01dc*/ 	.word	0x00000000
        /*01e0*/ 	.short	0x010a
        /*01e2*/ 	.byte	0x0b
	.zero		1


	//   ....[21]....
        /*01e4*/ 	.word	0x00001e70
        /*01e8*/ 	.word	0x00000098
        /*01ec*/ 	.word	0x00000000
        /*01f0*/ 	.short	0x0101
        /*01f2*/ 	.byte	0x3f
	.zero		1


	//   ....[22]....
        /*01f4*/ 	.word	0x00002000
        /*01f8*/ 	.word	0x00000016
        /*01fc*/ 	.word	0x00000000
        /*0200*/ 	.short	0x0101
        /*0202*/ 	.byte	0x13
	.zero		1


	//   ....[23]....
        /*0204*/ 	.word	0x00002050
        /*0208*/ 	.word	0x000000ff
        /*020c*/ 	.word	0x00000008
        /*0210*/ 	.short	0x010a
        /*0212*/ 	.byte	0x08
	.zero		1


	//   ....[24]....
        /*0214*/ 	.word	0x0000b480
        /*0218*/ 	.word	0x00000004
        /*021c*/ 	.word	0x00000000
        /*0220*/ 	.short	0x0101
        /*0222*/ 	.byte	0x13
	.zero		1


	//   ....[25]....
        /*0224*/ 	.word	0x0000bdd0
        /*0228*/ 	.word	0x00000014
        /*022c*/ 	.word	0x00000030
        /*0230*/ 	.short	0x010a
        /*0232*/ 	.byte	0x3f
	.zero		1


	//   ....[26]....
        /*0234*/ 	.word	0x0000c230
        /*0238*/ 	.word	0x0000000a
        /*023c*/ 	.word	0x00000098
        /*0240*/ 	.short	0x0101
        /*0242*/ 	.byte	0x3f
	.zero		1


	//   ....[27]....
        /*0244*/ 	.word	0x0000c9a0
        /*0248*/ 	.word	0x00000005
        /*024c*/ 	.word	0x00000000
        /*0250*/ 	.short	0x010a
        /*0252*/ 	.byte	0x3f
	.zero		1


	//   ....[28]....
        /*0254*/ 	.word	0x0000ca20
        /*0258*/ 	.word	0x00000007
        /*025c*/ 	.word	0x00000000
        /*0260*/ 	.short	0x010a
        /*0262*/ 	.byte	0x3f
	.zero		1


	//   ....[29]....
        /*0264*/ 	.word	0x0000cab0
        /*0268*/ 	.word	0x00000006
        /*026c*/ 	.word	0x00000000
        /*0270*/ 	.short	0x010a
        /*0272*/ 	.byte	0x3f
	.zero		1


	//   ....[30]....
        /*0274*/ 	.word	0x0000cb40
        /*0278*/ 	.word	0x00000009
        /*027c*/ 	.word	0x00000000
        /*0280*/ 	.short	0x010a
        /*0282*/ 	.byte	0x3f
	.zero		1


	//   ....[31]....
        /*0284*/ 	.word	0x0000cbd0
        /*0288*/ 	.word	0x00000006
        /*028c*/ 	.word	0x00000000
        /*0290*/ 	.short	0x010a
        /*0292*/ 	.byte	0x3f
	.zero		1


	//   ....[32]....
        /*0294*/ 	.word	0x0000cc60
        /*0298*/ 	.word	0x00000003
        /*029c*/ 	.word	0x00000000
        /*02a0*/ 	.short	0x010a
        /*02a2*/ 	.byte	0x3f
	.zero		1


	//   ....[33]....
        /*02a4*/ 	.word	0x0000ccd0
        /*02a8*/ 	.word	0x00000016
        /*02ac*/ 	.word	0xfffffff8
        /*02b0*/ 	.short	0x010a
        /*02b2*/ 	.byte	0x3f
	.zero		1


	//   ....[34]....
        /*02b4*/ 	.word	0x0000cd30
        /*02b8*/ 	.word	0x00000099
        /*02bc*/ 	.word	0x00000000
        /*02c0*/ 	.short	0x010a
        /*02c2*/ 	.byte	0x3f
	.zero		1


	//   ....[35]....
        /*02c4*/ 	.word	0x0000cd90
        /*02c8*/ 	.word	0x00000016
        /*02cc*/ 	.word	0x00000008
        /*02d0*/ 	.short	0x010a
        /*02d2*/ 	.byte	0x3f
	.zero		1


	//   ....[36]....
        /*02d4*/ 	.word	0x0000ce60
        /*02d8*/ 	.word	0x00000014
        /*02dc*/ 	.word	0x00000030
        /*02e0*/ 	.short	0x010a
        /*02e2*/ 	.byte	0x3f
	.zero		1


	//   ....[37]....
        /*02e4*/ 	.word	0x0000cf40
        /*02e8*/ 	.word	0x00000005
        /*02ec*/ 	.word	0x00000000
        /*02f0*/ 	.short	0x010a
        /*02f2*/ 	.byte	0x3f
	.zero		1


	//   ....[38]....
        /*02f4*/ 	.word	0x0000cf90
        /*02f8*/ 	.word	0x00000007
        /*02fc*/ 	.word	0x00000000
        /*0300*/ 	.short	0x010a
        /*0302*/ 	.byte	0x3f
	.zero		1


	//   ....[39]....
        /*0304*/ 	.word	0x0000cfe0
        /*0308*/ 	.word	0x00000006
        /*030c*/ 	.word	0x00000000
        /*0310*/ 	.short	0x010a
        /*0312*/ 	.byte	0x3f
	.zero		1


	//   ....[40]....
        /*0314*/ 	.word	0x0000d030
        /*0318*/ 	.word	0x00000009
        /*031c*/ 	.word	0x00000000
        /*0320*/ 	.short	0x010a
        /*0322*/ 	.byte	0x3f
	.zero		1


	//   ....[41]....
        /*0324*/ 	.word	0x0000d080
        /*0328*/ 	.word	0x00000006
        /*032c*/ 	.word	0x00000000
        /*0330*/ 	.short	0x010a
        /*0332*/ 	.byte	0x3f
	.zero		1


	//----- nvinfo : EIATTR_NUM_MBARRIERS
	.align		4
.L_28:
        /*0334*/ 	.byte	0x03, 0x38
        /*0336*/ 	.short	0x0012


	//----- nvinfo : EIATTR_EXIT_INSTR_OFFSETS
	.align		4
        /*0338*/ 	.byte	0x04, 0x1c
        /*033a*/ 	.short	(.L_30 - .L_29)


	//   ....[0]....
.L_29:
        /*033c*/ 	.word	0x000013d0


	//   ....[1]....
        /*0340*/ 	.word	0x00001430


	//   ....[2]....
        /*0344*/ 	.word	0x0000ba90


	//   ....[3]....
        /*0348*/ 	.word	0x0000bac0


	//   ....[4]....
        /*034c*/ 	.word	0x0000ccb0


	//----- nvinfo : EIATTR_MAX_THREADS
	.align		4
.L_30:
        /*0350*/ 	.byte	0x04, 0x05
        /*0352*/ 	.short	(.L_32 - .L_31)
.L_31:
        /*0354*/ 	.word	0x00000180
        /*0358*/ 	.word	0x00000001
        /*035c*/ 	.word	0x00000001


	//----- nvinfo : EIATTR_CRS_STACK_SIZE
	.align		4
.L_32:
        /*0360*/ 	.byte	0x04, 0x1e
        /*0362*/ 	.short	(.L_34 - .L_33)
.L_33:
        /*0364*/ 	.word	0x00000000


	//----- nvinfo : EIATTR_CBANK_PARAM_SIZE
	.align		4
.L_34:
        /*0368*/ 	.byte	0x03, 0x19
        /*036a*/ 	.short	0x0570


	//----- nvinfo : EIATTR_PARAM_CBANK
	.align		4
        /*036c*/ 	.byte	0x04, 0x0a
        /*036e*/ 	.short	(.L_36 - .L_35)
	.align		4
.L_35:
        /*0370*/ 	.word	index@(.nv.constant0._ZN7cutlass13device_kernelINS_4gemm6kernel13GemmUniversalIN4cute5tupleIJiiiiEEENS1_10collective13CollectiveMmaINS1_40MainloopSm90TmaGmmaWarpSpecializedSparseILi6ENS5_IJNS4_1CILi2EEENSA_ILi1EEESC_EEENS1_32KernelTmaWarpSpecializedPingpongEEENS5_IJNSA_ILi64EEENSA_ILi256EEENSA_ILi128EEEEEEaNS5_IJNS4_6LayoutINS5_IJiNS5_IJSB_iEEEiEEENS5_IJlNS5_IJSC_SB_EEElEEEEENSK_INS5_IJNS5_IJSG_iEEENS5_IJSI_iEEEiEEENS5_IJNS5_IJSI_NSA_ILi8192EEEEEENS5_IJSC_lEEElEEEEEEEEaNS5_IJlSC_lEEENS4_8TiledMMAINS4_8MMA_AtomIJNS4_4SM904GMMA6SPARSE28GMMA_64x256x64_S32S8S8_SS_TNILNS13_9SparseSelE0EEEEEENSK_INS5_IJSC_SC_SC_EEENS5_IJNSA_ILi0EEES1A_S1A_EEEEENS5_IJNS4_10UnderscoreES1D_S1D_EEEEENS4_13SM90_TMA_LOADENS4_14ComposedLayoutINS4_7SwizzleILi2ELi4ELi3EEENS4_25smem_sparse_ptr_flag_bitsILi2ELi8EEENSK_INS5_IJNS5_IJSC_NSA_ILi8EEEEEENS5_IJSB_SG_EEEEEENS5_IJNS5_IJS1A_SI_EEESN_EEEEEEEvNS4_8identityENS4_23SM90_TMA_LOAD_MULTICASTENS1H_INS1I_ILi3ELi4ELi3EEENS4_18smem_ptr_flag_bitsILi8EEENSK_INS5_IJS1M_SI_EEENS5_IJSI_SC_EEEEEEEvS1U_EENS_8epilogue10collective6detail29Sm90TmaWarpSpecializedAdapterINS25_15DefaultEpilogueIiNS5_IJSC_llEEES29_NS24_6thread17LinearCombinationIiLi1EiiLNS2A_9ScaleType4KindE0ELNS_15FloatRoundStyleE2EiEENS1_15EpilogueDefaultEEEEEvvEEEEvNT_6ParamsE)
        /*0374*/ 	.short	0x0210
        /*0376*/ 	.short	0x0570


	//----- nvinfo : EIATTR_SW_WAR
	.align		4
.L_36:
        /*0378*/ 	.byte	0x04, 0x36
        /*037a*/ 	.short	(.L_38 - .L_37)
.L_37:
        /*037c*/ 	.word	0x00000008
.L_38:


//--------------------- .nv.callgraph             --------------------------
	.section	.nv.callgraph,"",@"SHT_CUDA_CALLGRAPH"
	.align	4
	.sectionentsize	8
	.align		4
        /*0000*/ 	.word	0x00000000
	.align		4
        /*0004*/ 	.word	0xffffffff
	.align		4
        /*0008*/ 	.word	0x00000000
	.align		4
        /*000c*/ 	.word	0xfffffffe
	.align		4
        /*0010*/ 	.word	0x00000000
	.align		4
        /*0014*/ 	.word	0xfffffffd
	.align		4
        /*0018*/ 	.word	0x00000000
	.align		4
        /*001c*/ 	.word	0xfffffffc


//--------------------- .nv.constant4             --------------------------
	.section	.nv.constant4,"a",@progbits
	.align	8
	.align		8
.nv.constant4:
        /*0000*/ 	.dword	_ZN39_INTERNAL_9f9ac0da_4_k_cu_2d05c643_29654cuda3std3__45__cpo5beginE
	.align		8
        /*0008*/ 	.dword	_ZN39_INTERNAL_9f9ac0da_4_k_cu_2d05c643_29654cuda3std3__45__cpo3endE
	.align		8
        /*0010*/ 	.dword	_ZN39_INTERNAL_9f9ac0da_4_k_cu_2d05c643_29654cuda3std3__45__cpo6cbeginE
	.align		8
        /*0018*/ 	.dword	_ZN39_INTERNAL_9f9ac0da_4_k_cu_2d05c643_29654cuda3std3__45__cpo4cendE
	.align		8
        /*0020*/ 	.dword	_ZN39_INTERNAL_9f9ac0da_4_k_cu_2d05c643_29654cuda3std3__441_GLOBAL__N__9f9ac0da_4_k_cu_2d05c643_29656ignoreE
	.align		8
        /*0028*/ 	.dword	_ZN39_INTERNAL_9f9ac0da_4_k_cu_2d05c643_29654cuda3std3__419piecewise_constructE
	.align		8
        /*0030*/ 	.dword	_ZN39_INTERNAL_9f9ac0da_4_k_cu_2d05c643_29654cuda3std3__48in_placeE
	.align		8
        /*0038*/ 	.dword	_ZN39_INTERNAL_9f9ac0da_4_k_cu_2d05c643_29654cuda3std6ranges3__45__cpo4swapE
	.align		8
        /*0040*/ 	.dword	_ZN39_INTERNAL_9f9ac0da_4_k_cu_2d05c643_29654cuda3std6ranges3__45__cpo9iter_moveE
	.align		8
        /*0048*/ 	.dword	_ZN39_INTERNAL_9f9ac0da_4_k_cu_2d05c643_29654cute7productE
	.align		8
        /*0050*/ 	.dword	_ZN39_INTERNAL_9f9ac0da_4_k_cu_2d05c643_29654cute1_E


//--------------------- .text._ZN7cutlass13device_kernelINS_4gemm6kernel13GemmUniversalIN4cute5tupleIJiiiiEEENS1_10collective13CollectiveMmaINS1_40MainloopSm90TmaGmmaWarpSpecializedSparseILi6ENS5_IJNS4_1CILi2EEENSA_ILi1EEESC_EEENS1_32KernelTmaWarpSpecializedPingpongEEENS5_IJNSA_ILi64EEENSA_ILi256EEENSA_ILi128EEEEEEaNS5_IJNS4_6LayoutINS5_IJiNS5_IJSB_iEEEiEEENS5_IJlNS5_IJSC_SB_EEElEEEEENSK_INS5_IJNS5_IJSG_iEEENS5_IJSI_iEEEiEEENS5_IJNS5_IJSI_NSA_ILi8192EEEEEENS5_IJSC_lEEElEEEEEEEEaNS5_IJlSC_lEEENS4_8TiledMMAINS4_8MMA_AtomIJNS4_4SM904GMMA6SPARSE28GMMA_64x256x64_S32S8S8_SS_TNILNS13_9SparseSelE0EEEEEENSK_INS5_IJSC_SC_SC_EEENS5_IJNSA_ILi0EEES1A_S1A_EEEEENS5_IJNS4_10UnderscoreES1D_S1D_EEEEENS4_13SM90_TMA_LOADENS4_14ComposedLayoutINS4_7SwizzleILi2ELi4ELi3EEENS4_25smem_sparse_ptr_flag_bitsILi2ELi8EEENSK_INS5_IJNS5_IJSC_NSA_ILi8EEEEEENS5_IJSB_SG_EEEEEENS5_IJNS5_IJS1A_SI_EEESN_EEEEEEEvNS4_8identityENS4_23SM90_TMA_LOAD_MULTICASTENS1H_INS1I_ILi3ELi4ELi3EEENS4_18smem_ptr_flag_bitsILi8EEENSK_INS5_IJS1M_SI_EEENS5_IJSI_SC_EEEEEEEvS1U_EENS_8epilogue10collective6detail29Sm90TmaWarpSpecializedAdapterINS25_15DefaultEpilogueIiNS5_IJSC_llEEES29_NS24_6thread17LinearCombinationIiLi1EiiLNS2A_9ScaleType4KindE0ELNS_15FloatRoundStyleE2EiEENS1_15EpilogueDefaultEEEEEvvEEEEvNT_6ParamsE --------------------------
	.section	.text._ZN7cutlass13device_kernelINS_4gemm6kernel13GemmUniversalIN4cute5tupleIJiiiiEEENS1_10collective13CollectiveMmaINS1_40MainloopSm90TmaGmmaWarpSpecializedSparseILi6ENS5_IJNS4_1CILi2EEENSA_ILi1EEESC_EEENS1_32KernelTmaWarpSpecializedPingpongEEENS5_IJNSA_ILi64EEENSA_ILi256EEENSA_ILi128EEEEEEaNS5_IJNS4_6LayoutINS5_IJiNS5_IJSB_iEEEiEEENS5_IJlNS5_IJSC_SB_EEElEEEEENSK_INS5_IJNS5_IJSG_iEEENS5_IJSI_iEEEiEEENS5_IJNS5_IJSI_NSA_ILi8192EEEEEENS5_IJSC_lEEElEEEEEEEEaNS5_IJlSC_lEEENS4_8TiledMMAINS4_8MMA_AtomIJNS4_4SM904GMMA6SPARSE28GMMA_64x256x64_S32S8S8_SS_TNILNS13_9SparseSelE0EEEEEENSK_INS5_IJSC_SC_SC_EEENS5_IJNSA_ILi0EEES1A_S1A_EEEEENS5_IJNS4_10UnderscoreES1D_S1D_EEEEENS4_13SM90_TMA_LOADENS4_14ComposedLayoutINS4_7SwizzleILi2ELi4ELi3EEENS4_25smem_sparse_ptr_flag_bitsILi2ELi8EEENSK_INS5_IJNS5_IJSC_NSA_ILi8EEEEEENS5_IJSB_SG_EEEEEENS5_IJNS5_IJS1A_SI_EEESN_EEEEEEEvNS4_8identityENS4_23SM90_TMA_LOAD_MULTICASTENS1H_INS1I_ILi3ELi4ELi3EEENS4_18smem_ptr_flag_bitsILi8EEENSK_INS5_IJS1M_SI_EEENS5_IJSI_SC_EEEEEEEvS1U_EENS_8epilogue10collective6detail29Sm90TmaWarpSpecializedAdapterINS25_15DefaultEpilogueIiNS5_IJSC_llEEES29_NS24_6thread17LinearCombinationIiLi1EiiLNS2A_9ScaleType4KindE0ELNS_15FloatRoundStyleE2EiEENS1_15EpilogueDefaultEEEEEvvEEEEvNT_6ParamsE,"ax",@progbits
	.align	128
.text._ZN7cutlass13device_kernelINS_4gemm6kernel13GemmUniversalIN4cute5tupleIJiiiiEEENS1_10collective13CollectiveMmaINS1_40MainloopSm90TmaGmmaWarpSpecializedSparseILi6ENS5_IJNS4_1CILi2EEENSA_ILi1EEESC_EEENS1_32KernelTmaWarpSpecializedPingpongEEENS5_IJNSA_ILi64EEENSA_ILi256EEENSA_ILi128EEEEEEaNS5_IJNS4_6LayoutINS5_IJiNS5_IJSB_iEEEiEEENS5_IJlNS5_IJSC_SB_EEElEEEEENSK_INS5_IJNS5_IJSG_iEEENS5_IJSI_iEEEiEEENS5_IJNS5_IJSI_NSA_ILi8192EEEEEENS5_IJSC_lEEElEEEEEEEEaNS5_IJlSC_lEEENS4_8TiledMMAINS4_8MMA_AtomIJNS4_4SM904GMMA6SPARSE28GMMA_64x256x64_S32S8S8_SS_TNILNS13_9SparseSelE0EEEEEENSK_INS5_IJSC_SC_SC_EEENS5_IJNSA_ILi0EEES1A_S1A_EEEEENS5_IJNS4_10UnderscoreES1D_S1D_EEEEENS4_13SM90_TMA_LOADENS4_14ComposedLayoutINS4_7SwizzleILi2ELi4ELi3EEENS4_25smem_sparse_ptr_flag_bitsILi2ELi8EEENSK_INS5_IJNS5_IJSC_NSA_ILi8EEEEEENS5_IJSB_SG_EEEEEENS5_IJNS5_IJS1A_SI_EEESN_EEEEEEEvNS4_8identityENS4_23SM90_TMA_LOAD_MULTICASTENS1H_INS1I_ILi3ELi4ELi3EEENS4_18smem_ptr_flag_bitsILi8EEENSK_INS5_IJS1M_SI_EEENS5_IJSI_SC_EEEEEEEvS1U_EENS_8epilogue10collective6detail29Sm90TmaWarpSpecializedAdapterINS25_15DefaultEpilogueIiNS5_IJSC_llEEES29_NS24_6thread17LinearCombinationIiLi1EiiLNS2A_9ScaleType4KindE0ELNS_15FloatRoundStyleE2EiEENS1_15EpilogueDefaultEEEEEvvEEEEvNT_6ParamsE:
        .type           _ZN7cutlass13device_kernelINS_4gemm6kernel13GemmUniversalIN4cute5tupleIJiiiiEEENS1_10collective13CollectiveMmaINS1_40MainloopSm90TmaGmmaWarpSpecializedSparseILi6ENS5_IJNS4_1CILi2EEENSA_ILi1EEESC_EEENS1_32KernelTmaWarpSpecializedPingpongEEENS5_IJNSA_ILi64EEENSA_ILi256EEENSA_ILi128EEEEEEaNS5_IJNS4_6LayoutINS5_IJiNS5_IJSB_iEEEiEEENS5_IJlNS5_IJSC_SB_EEElEEEEENSK_INS5_IJNS5_IJSG_iEEENS5_IJSI_iEEEiEEENS5_IJNS5_IJSI_NSA_ILi8192EEEEEENS5_IJSC_lEEElEEEEEEEEaNS5_IJlSC_lEEENS4_8TiledMMAINS4_8MMA_AtomIJNS4_4SM904GMMA6SPARSE28GMMA_64x256x64_S32S8S8_SS_TNILNS13_9SparseSelE0EEEEEENSK_INS5_IJSC_SC_SC_EEENS5_IJNSA_ILi0EEES1A_S1A_EEEEENS5_IJNS4_10UnderscoreES1D_S1D_EEEEENS4_13SM90_TMA_LOADENS4_14ComposedLayoutINS4_7SwizzleILi2ELi4ELi3EEENS4_25smem_sparse_ptr_flag_bitsILi2ELi8EEENSK_INS5_IJNS5_IJSC_NSA_ILi8EEEEEENS5_IJSB_SG_EEEEEENS5_IJNS5_IJS1A_SI_EEESN_EEEEEEEvNS4_8identityENS4_23SM90_TMA_LOAD_MULTICASTENS1H_INS1I_ILi3ELi4ELi3EEENS4_18smem_ptr_flag_bitsILi8EEENSK_INS5_IJS1M_SI_EEENS5_IJSI_SC_EEEEEEEvS1U_EENS_8epilogue10collective6detail29Sm90TmaWarpSpecializedAdapterINS25_15DefaultEpilogueIiNS5_IJSC_llEEES29_NS24_6thread17LinearCombinationIiLi1EiiLNS2A_9ScaleType4KindE0ELNS_15FloatRoundStyleE2EiEENS1_15EpilogueDefaultEEEEEvvEEEEvNT_6ParamsE,@function
        .size           _ZN7cutlass13device_kernelINS_4gemm6kernel13GemmUniversalIN4cute5tupleIJiiiiEEENS1_10collective13CollectiveMmaINS1_40MainloopSm90TmaGmmaWarpSpecializedSparseILi6ENS5_IJNS4_1CILi2EEENSA_ILi1EEESC_EEENS1_32KernelTmaWarpSpecializedPingpongEEENS5_IJNSA_ILi64EEENSA_ILi256EEENSA_ILi128EEEEEEaNS5_IJNS4_6LayoutINS5_IJiNS5_IJSB_iEEEiEEENS5_IJlNS5_IJSC_SB_EEElEEEEENSK_INS5_IJNS5_IJSG_iEEENS5_IJSI_iEEEiEEENS5_IJNS5_IJSI_NSA_ILi8192EEEEEENS5_IJSC_lEEElEEEEEEEEaNS5_IJlSC_lEEENS4_8TiledMMAINS4_8MMA_AtomIJNS4_4SM904GMMA6SPARSE28GMMA_64x256x64_S32S8S8_SS_TNILNS13_9SparseSelE0EEEEEENSK_INS5_IJSC_SC_SC_EEENS5_IJNSA_ILi0EEES1A_S1A_EEEEENS5_IJNS4_10UnderscoreES1D_S1D_EEEEENS4_13SM90_TMA_LOADENS4_14ComposedLayoutINS4_7SwizzleILi2ELi4ELi3EEENS4_25smem_sparse_ptr_flag_bitsILi2ELi8EEENSK_INS5_IJNS5_IJSC_NSA_ILi8EEEEEENS5_IJSB_SG_EEEEEENS5_IJNS5_IJS1A_SI_EEESN_EEEEEEEvNS4_8identityENS4_23SM90_TMA_LOAD_MULTICASTENS1H_INS1I_ILi3ELi4ELi3EEENS4_18smem_ptr_flag_bitsILi8EEENSK_INS5_IJS1M_SI_EEENS5_IJSI_SC_EEEEEEEvS1U_EENS_8epilogue10collective6detail29Sm90TmaWarpSpecializedAdapterINS25_15DefaultEpilogueIiNS5_IJSC_llEEES29_NS24_6thread17LinearCombinationIiLi1EiiLNS2A_9ScaleType4KindE0ELNS_15FloatRoundStyleE2EiEENS1_15EpilogueDefaultEEEEEvvEEEEvNT_6ParamsE,(.L_x_324 - _ZN7cutlass13device_kernelINS_4gemm6kernel13GemmUniversalIN4cute5tupleIJiiiiEEENS1_10collective13CollectiveMmaINS1_40MainloopSm90TmaGmmaWarpSpecializedSparseILi6ENS5_IJNS4_1CILi2EEENSA_ILi1EEESC_EEENS1_32KernelTmaWarpSpecializedPingpongEEENS5_IJNSA_ILi64EEENSA_ILi256EEENSA_ILi128EEEEEEaNS5_IJNS4_6LayoutINS5_IJiNS5_IJSB_iEEEiEEENS5_IJlNS5_IJSC_SB_EEElEEEEENSK_INS5_IJNS5_IJSG_iEEENS5_IJSI_iEEEiEEENS5_IJNS5_IJSI_NSA_ILi8192EEEEEENS5_IJSC_lEEElEEEEEEEEaNS5_IJlSC_lEEENS4_8TiledMMAINS4_8MMA_AtomIJNS4_4SM904GMMA6SPARSE28GMMA_64x256x64_S32S8S8_SS_TNILNS13_9SparseSelE0EEEEEENSK_INS5_IJSC_SC_SC_EEENS5_IJNSA_ILi0EEES1A_S1A_EEEEENS5_IJNS4_10UnderscoreES1D_S1D_EEEEENS4_13SM90_TMA_LOADENS4_14ComposedLayoutINS4_7SwizzleILi2ELi4ELi3EEENS4_25smem_sparse_ptr_flag_bitsILi2ELi8EEENSK_INS5_IJNS5_IJSC_NSA_ILi8EEEEEENS5_IJSB_SG_EEEEEENS5_IJNS5_IJS1A_SI_EEESN_EEEEEEEvNS4_8identityENS4_23SM90_TMA_LOAD_MULTICASTENS1H_INS1I_ILi3ELi4ELi3EEENS4_18smem_ptr_flag_bitsILi8EEENSK_INS5_IJS1M_SI_EEENS5_IJSI_SC_EEEEEEEvS1U_EENS_8epilogue10collective6detail29Sm90TmaWarpSpecializedAdapterINS25_15DefaultEpilogueIiNS5_IJSC_llEEES29_NS24_6thread17LinearCombinationIiLi1EiiLNS2A_9ScaleType4KindE0ELNS_15FloatRoundStyleE2EiEENS1_15EpilogueDefaultEEEEEvvEEEEvNT_6ParamsE)
        .other          _ZN7cutlass13device_kernelINS_4gemm6kernel13GemmUniversalIN4cute5tupleIJiiiiEEENS1_10collective13CollectiveMmaINS1_40MainloopSm90TmaGmmaWarpSpecializedSparseILi6ENS5_IJNS4_1CILi2EEENSA_ILi1EEESC_EEENS1_32KernelTmaWarpSpecializedPingpongEEENS5_IJNSA_ILi64EEENSA_ILi256EEENSA_ILi128EEEEEEaNS5_IJNS4_6LayoutINS5_IJiNS5_IJSB_iEEEiEEENS5_IJlNS5_IJSC_SB_EEElEEEEENSK_INS5_IJNS5_IJSG_iEEENS5_IJSI_iEEEiEEENS5_IJNS5_IJSI_NSA_ILi8192EEEEEENS5_IJSC_lEEElEEEEEEEEaNS5_IJlSC_lEEENS4_8TiledMMAINS4_8MMA_AtomIJNS4_4SM904GMMA6SPARSE28GMMA_64x256x64_S32S8S8_SS_TNILNS13_9SparseSelE0EEEEEENSK_INS5_IJSC_SC_SC_EEENS5_IJNSA_ILi0EEES1A_S1A_EEEEENS5_IJNS4_10UnderscoreES1D_S1D_EEEEENS4_13SM90_TMA_LOADENS4_14ComposedLayoutINS4_7SwizzleILi2ELi4ELi3EEENS4_25smem_sparse_ptr_flag_bitsILi2ELi8EEENSK_INS5_IJNS5_IJSC_NSA_ILi8EEEEEENS5_IJSB_SG_EEEEEENS5_IJNS5_IJS1A_SI_EEESN_EEEEEEEvNS4_8identityENS4_23SM90_TMA_LOAD_MULTICASTENS1H_INS1I_ILi3ELi4ELi3EEENS4_18smem_ptr_flag_bitsILi8EEENSK_INS5_IJS1M_SI_EEENS5_IJSI_SC_EEEEEEEvS1U_EENS_8epilogue10collective6detail29Sm90TmaWarpSpecializedAdapterINS25_15DefaultEpilogueIiNS5_IJSC_llEEES29_NS24_6thread17LinearCombinationIiLi1EiiLNS2A_9ScaleType4KindE0ELNS_15FloatRoundStyleE2EiEENS1_15EpilogueDefaultEEEEEvvEEEEvNT_6ParamsE,@"STO_CUDA_ENTRY STV_DEFAULT"
_ZN7cutlass13device_kernelINS_4gemm6kernel13GemmUniversalIN4cute5tupleIJiiiiEEENS1_10collective13CollectiveMmaINS1_40MainloopSm90TmaGmmaWarpSpecializedSparseILi6ENS5_IJNS4_1CILi2EEENSA_ILi1EEESC_EEENS1_32KernelTmaWarpSpecializedPingpongEEENS5_IJNSA_ILi64EEENSA_ILi256EEENSA_ILi128EEEEEEaNS5_IJNS4_6LayoutINS5_IJiNS5_IJSB_iEEEiEEENS5_IJlNS5_IJSC_SB_EEElEEEEENSK_INS5_IJNS5_IJSG_iEEENS5_IJSI_iEEEiEEENS5_IJNS5_IJSI_NSA_ILi8192EEEEEENS5_IJSC_lEEElEEEEEEEEaNS5_IJlSC_lEEENS4_8TiledMMAINS4_8MMA_AtomIJNS4_4SM904GMMA6SPARSE28GMMA_64x256x64_S32S8S8_SS_TNILNS13_9SparseSelE0EEEEEENSK_INS5_IJSC_SC_SC_EEENS5_IJNSA_ILi0EEES1A_S1A_EEEEENS5_IJNS4_10UnderscoreES1D_S1D_EEEEENS4_13SM90_TMA_LOADENS4_14ComposedLayoutINS4_7SwizzleILi2ELi4ELi3EEENS4_25smem_sparse_ptr_flag_bitsILi2ELi8EEENSK_INS5_IJNS5_IJSC_NSA_ILi8EEEEEENS5_IJSB_SG_EEEEEENS5_IJNS5_IJS1A_SI_EEESN_EEEEEEEvNS4_8identityENS4_23SM90_TMA_LOAD_MULTICASTENS1H_INS1I_ILi3ELi4ELi3EEENS4_18smem_ptr_flag_bitsILi8EEENSK_INS5_IJS1M_SI_EEENS5_IJSI_SC_EEEEEEEvS1U_EENS_8epilogue10collective6detail29Sm90TmaWarpSpecializedAdapterINS25_15DefaultEpilogueIiNS5_IJSC_llEEES29_NS24_6thread17LinearCombinationIiLi1EiiLNS2A_9ScaleType4KindE0ELNS_15FloatRoundStyleE2EiEENS1_15EpilogueDefaultEEEEEvvEEEEvNT_6ParamsE:
[----:B------:R-:W-:Y:S01]  /*0000*/  LDC R1, c[0x0][0x28] ;  /* 0x00000a00ff017b82 */ /* 0x000fe20000000800 */
[----:B------:R-:W0:Y:S01]  /*0010*/  S2R R14, SR_TID.X ;  /* 0x00000000000e7919 */ /* 0x000e220000002100 */
[----:B------:R-:W-:Y:S01]  /*0020*/  ELECT P0, URZ, PT ;  /* 0x00000000003f782f */ /* 0x000fe20003800000 */
[----:B------:R-:W-:Y:S01]  /*0030*/  BSSY B0, `(.L_x_0) ;  /* 0x0000012000007945 */ /* 0x000fe20003800000 */
[--C-:B0-----:R-:W-:Y:S02]  /*0040*/  SHF.R.U32.HI R0, RZ, 0x5, R14.reuse ;  /* 0x00000005ff007819 */ /* 0x101fe4000001160e */
[----:B------:R-:W-:-:S03]  /*0050*/  SHF.R.U32.HI R4, RZ, 0x7, R14 ;  /* 0x00000007ff047819 */ /* 0x000fc6000001160e */
[----:B------:R-:W0:Y:S04]  /*0060*/  SHFL.IDX PT, R2, R0, RZ, 0x1f ;  /* 0x00001fff00027589 */ /* 0x000e2800000e0000 */
[----:B------:R1:W2:Y:S01]  /*0070*/  SHFL.IDX PT, R5, R4, RZ, 0x1f ;  /* 0x00001fff04057589 */ /* 0x0002a200000e0000 */
[----:B0-----:R-:W-:-:S13]  /*0080*/  ISETP.NE.OR P0, PT, R2, RZ, !P0 ;  /* 0x000000ff0200720c */ /* 0x001fda0004705670 */
[----:B-12---:R-:W-:Y:S05]  /*0090*/  @P0 BRA `(.L_x_1) ;  /* 0x00000000002c0947 */ /* 0x006fea0003800000 */
[----:B------:R-:W-:Y:S02]  /*00a0*/  ULDC.64 UR4, c[0x0][0x198] ;  /* 0x0000660000047ab9 */ /* 0x000fe40000000a00 */
[----:B------:R-:W-:Y:S02]  /*00b0*/  UIADD3 UR6, UP0, UR4, 0xf0, URZ ;  /* 0x000000f004067890 */ /* 0x000fe4000ff1e03f */
[----:B------:R-:W-:Y:S02]  /*00c0*/  UIADD3 UR8, UP1, UR4, 0x1f0, URZ ;  /* 0x000001f004087890 */ /* 0x000fe4000ff3e03f */
[----:B------:R-:W-:Y:S02]  /*00d0*/  UIADD3 UR4, UP2, UR4, 0x2f0, URZ ;  /* 0x000002f004047890 */ /* 0x000fe4000ff5e03f */
[----:B------:R-:W-:Y:S02]  /*00e0*/  UIADD3.X UR7, URZ, UR5, URZ, UP0, !UPT ;  /* 0x000000053f077290 */ /* 0x000fe400087fe43f */
[----:B------:R-:W-:-:S02]  /*00f0*/  UIADD3.X UR9, URZ, UR5, URZ, UP1, !UPT ;  /* 0x000000053f097290 */ /* 0x000fc40008ffe43f */
[----:B------:R-:W-:-:S05]  /*0100*/  UIADD3.X UR5, URZ, UR5, URZ, UP2, !UPT ;  /* 0x000000053f057290 */ /* 0x000fca00097fe43f */
[----:B------:R0:W-:Y:S02]  /*0110*/  UTMACCTL.PF [UR6] ;  /* 0x00000000060079b9 */ /* 0x0001e40008040000 */
[----:B------:R0:W-:Y:S02]  /*0120*/  UTMACCTL.PF [UR8] ;  /* 0x00000000080079b9 */ /* 0x0001e40008040000 */
[----:B------:R0:W-:Y:S02]  /*0130*/  UTMACCTL.PF [UR4] ;  /* 0x00000000040079b9 */ /* 0x0001e40008040000 */
[----:B0-----:R-:W-:Y:S01]  /*0140*/  NOP ;  /* 0x0000000000007918 */ /* 0x001fe20000000000 */
.L_x_1:
[----:B------:R-:W-:Y:S05]  /*0150*/  BSYNC B0 ;  /* 0x0000000000007941 */ /* 0x000fea0003800000 */
.L_x_0:
[----:B------:R-:W0:Y:S02]  /*0160*/  SHFL.IDX PT, R6, R0, RZ, 0x1f ;  /* 0x00001fff00067589 */ /* 0x000e2400000e0000 */
[----:B0-----:R-:W-:-:S13]  /*0170*/  ISETP.NE.AND P0, PT, R6, RZ, PT ;  /* 0x000000ff0600720c */ /* 0x001fda0003f05270 */
[----:B------:R-:W-:Y:S05]  /*0180*/  @P0 BRA `(.L_x_2) ;  /* 0x0000000000680947 */ /* 0x000fea0003800000 */
[----:B------:R-:W0:Y:S01]  /*0190*/  S2UR UR8, SR_CgaCtaId ;  /* 0x00000000000879c3 */ /* 0x000e220000008800 */
[----:B------:R-:W-:Y:S01]  /*01a0*/  UMOV UR4, 0x400 ;  /* 0x0000040000047882 */ /* 0x000fe20000000000 */
[----:B------:R-:W-:Y:S01]  /*01b0*/  UMOV UR5, 0x1 ;  /* 0x0000000100057882 */ /* 0x000fe20000000000 */
[----:B------:R-:W-:Y:S01]  /*01c0*/  UMOV UR6, 0x2 ;  /* 0x0000000200067882 */ /* 0x000fe20000000000 */
[----:B------:R-:W-:Y:S01]  /*01d0*/  ELECT P0, URZ, PT ;  /* 0x00000000003f782f */ /* 0x000fe20003800000 */
[----:B------:R-:W-:-:S04]  /*01e0*/  UIADD3 UR6, -UR6, 0x100000, URZ ;  /* 0x0010000006067890 */ /* 0x000fc8000fffe13f */
[----:B------:R-:W-:Y:S02]  /*01f0*/  USHF.L.U32 UR7, UR6, 0xb, URZ ;  /* 0x0000000b06077899 */ /* 0x000fe4000800063f */
[----:B------:R-:W-:Y:S02]  /*0200*/  USHF.L.U32 UR6, UR6, 0x1, URZ ;  /* 0x0000000106067899 */ /* 0x000fe4000800063f */
[----:B0-----:R-:W-:Y:S02]  /*0210*/  ULEA UR8, UR8, UR4, 0x18 ;  /* 0x0000000408087291 */ /* 0x001fe4000f8ec03f */
[----:B------:R-:W-:-:S04]  /*0220*/  UIADD3 UR4, -UR5, 0x100000, URZ ;  /* 0x0010000005047890 */ /* 0x000fc8000fffe13f */
[----:B------:R-:W-:Y:S02]  /*0230*/  USHF.L.U32 UR5, UR4, 0xb, URZ ;  /* 0x0000000b04057899 */ /* 0x000fe4000800063f */
[----:B------:R-:W-:Y:S01]  /*0240*/  USHF.L.U32 UR4, UR4, 0x1, URZ ;  /* 0x0000000104047899 */ /* 0x000fe2000800063f */
[----:B------:R-:W0:Y:S11]  /*0250*/  FENCE.VIEW.ASYNC.S ;  /* 0x00000000000073c6 */ /* 0x000e360000000000 */
[----:B0-----:R0:W1:Y:S01]  /*0260*/  SYNCS.EXCH.64 URZ, [UR8], UR4 ;  /* 0x00000004083f75b2 */ /* 0x0010620008000100 */
[----:B------:R0:W2:Y:S01]  /*0270*/  SYNCS.EXCH.64 URZ, [UR8+0x30], UR6 ;  /* 0x00003006083f75b2 */ /* 0x0000a20008000100 */
[----:B------:R0:W3:Y:S01]  /*0280*/  SYNCS.EXCH.64 URZ, [UR8+0x8], UR4 ;  /* 0x00000804083f75b2 */ /* 0x0000e20008000100 */
[----:B------:R0:W4:Y:S01]  /*0290*/  SYNCS.EXCH.64 URZ, [UR8+0x38], UR6 ;  /* 0x00003806083f75b2 */ /* 0x0001220008000100 */
[----:B------:R0:W0:Y:S01]  /*02a0*/  SYNCS.EXCH.64 URZ, [UR8+0x10], UR4 ;  /* 0x00001004083f75b2 */ /* 0x0000220008000100 */
[----:B------:R0:W0:Y:S01]  /*02b0*/  SYNCS.EXCH.64 URZ, [UR8+0x40], UR6 ;  /* 0x00004006083f75b2 */ /* 0x0000220008000100 */
[----:B------:R0:W0:Y:S01]  /*02c0*/  SYNCS.EXCH.64 URZ, [UR8+0x18], UR4 ;  /* 0x00001804083f75b2 */ /* 0x0000220008000100 */
[----:B------:R0:W0:Y:S01]  /*02d0*/  SYNCS.EXCH.64 URZ, [UR8+0x48], UR6 ;  /* 0x00004806083f75b2 */ /* 0x0000220008000100 */
[----:B------:R0:W0:Y:S01]  /*02e0*/  SYNCS.EXCH.64 URZ, [UR8+0x20], UR4 ;  /* 0x00002004083f75b2 */ /* 0x0000220008000100 */
[----:B------:R0:W0:Y:S01]  /*02f0*/  SYNCS.EXCH.64 URZ, [UR8+0x50], UR6 ;  /* 0x00005006083f75b2 */ /* 0x0000220008000100 */
[----:B------:R0:W0:Y:S01]  /*0300*/  SYNCS.EXCH.64 URZ, [UR8+0x28], UR4 ;  /* 0x00002804083f75b2 */ /* 0x0000220008000100 */
[----:B------:R0:W0:Y:S01]  /*0310*/  SYNCS.EXCH.64 URZ, [UR8+0x58], UR6 ;  /* 0x00005806083f75b2 */ /* 0x0000220008000100 */
[----:B------:R-:W-:Y:S01]  /*0320*/  NOP ;  /* 0x0000000000007918 */ /* 0x000fe20000000000 */
.L_x_2:
[----:B------:R-:W-:Y:S01]  /*0330*/  SHF.R.S32.HI R3, RZ, 0x1f, R14 ;  /* 0x0000001fff037819 */ /* 0x000fe2000001140e */
[----:B------:R-:W5:Y:S01]  /*0340*/  SHFL.IDX PT, R7, R0, RZ, 0x1f ;  /* 0x00001fff00077589 */ /* 0x000f6200000e0000 */
[----:B------:R-:W1:Y:S01]  /*0350*/  S2UR UR12, SR_CTAID.X ;  /* 0x00000000000c79c3 */ /* 0x000e620000002500 */
[----:B------:R-:W-:Y:S02]  /*0360*/  ELECT P0, URZ, PT ;  /* 0x00000000003f782f */ /* 0x000fe40003800000 */
[----:B------:R-:W-:Y:S01]  /*0370*/  LEA.HI R3, R3, R14, RZ, 0x7 ;  /* 0x0000000e03037211 */ /* 0x000fe200078f38ff */
[----:B------:R1:W2:Y:S01]  /*0380*/  SHFL.IDX PT, R9, R0, RZ, 0x1f ;  /* 0x00001fff00097589 */ /* 0x0002a200000e0000 */
[----:B------:R-:W-:Y:S01]  /*0390*/  ELECT P1, URZ, PT ;  /* 0x00000000003f782f */ /* 0x000fe20003820000 */
[----:B------:R-:W-:Y:S01]  /*03a0*/  NOP ;  /* 0x0000000000007918 */ /* 0x000fe20000000000 */
[----:B------:R-:W-:Y:S01]  /*03b0*/  LOP3.LUT R3, R3, 0xffffff80, RZ, 0xc0, !PT ;  /* 0xffffff8003037812 */ /* 0x000fe200078ec0ff */
[----:B------:R-:W3:Y:S01]  /*03c0*/  S2R R16, SR_CTAID.Y ;  /* 0x0000000000107919 */ /* 0x000ee20000002600 */
[----:B0-----:R-:W-:Y:S01]  /*03d0*/  ULDC UR4, c[0x0][0x150] ;  /* 0x0000540000047ab9 */ /* 0x001fe20000000800 */
[----:B------:R-:W0:Y:S01]  /*03e0*/  LDC R11, c[0x0][0x144] ;  /* 0x00005100ff0b7b82 */ /* 0x000e220000000800 */
[----:B------:R-:W-:Y:S01]  /*03f0*/  UMOV UR11, 0x80 ;  /* 0x00000080000b7882 */ /* 0x000fe20000000000 */
[----:B------:R-:W-:Y:S01]  /*0400*/  IMAD.IADD R15, R14, 0x1, -R3 ;  /* 0x000000010e0f7824 */ /* 0x000fe200078e0a03 */
[----:B------:R-:W4:Y:S01]  /*0410*/  SHFL.IDX PT, R4, R4, RZ, 0x1f ;  /* 0x00001fff04047589 */ /* 0x000f2200000e0000 */
[----:B------:R-:W-:Y:S01]  /*0420*/  NOP ;  /* 0x0000000000007918 */ /* 0x000fe20000000000 */
[----:B------:R-:W-:-:S02]  /*0430*/  VIADD R40, R5, 0xffffffff ;  /* 0xffffffff05287836 */ /* 0x000fc40000000000 */
[----:B------:R-:W-:Y:S01]  /*0440*/  SHF.R.S32.HI R18, RZ, 0x1f, R15 ;  /* 0x0000001fff127819 */ /* 0x000fe2000001140f */
[----:B------:R-:W4:Y:S01]  /*0450*/  LDC R25, c[0x0][0x148] ;  /* 0x00005200ff197b82 */ /* 0x000f220000000800 */
[----:B------:R-:W-:Y:S01]  /*0460*/  IMAD.MOV.U32 R12, RZ, RZ, 0x1 ;  /* 0x00000001ff0c7424 */ /* 0x000fe200078e00ff */
[----:B------:R-:W-:Y:S02]  /*0470*/  ISETP.GE.U32.AND P4, PT, R40, 0x2, PT ;  /* 0x000000022800780c */ /* 0x000fe40003f86070 */
[----:B------:R-:W-:Y:S02]  /*0480*/  LEA.HI R3, R18, R15, RZ, 0x3 ;  /* 0x0000000f12037211 */ /* 0x000fe400078f18ff */
[----:B-----5:R-:W-:Y:S02]  /*0490*/  ISETP.NE.OR P0, PT, R7, RZ, !P0 ;  /* 0x000000ff0700720c */ /* 0x020fe40004705670 */
[--C-:B------:R-:W-:Y:S02]  /*04a0*/  SHF.R.S32.HI R7, RZ, 0x3, R3.reuse ;  /* 0x00000003ff077819 */ /* 0x100fe40000011403 */
[----:B------:R-:W-:-:S02]  /*04b0*/  SHF.R.S32.HI R8, RZ, 0x1f, R3 ;  /* 0x0000001fff087819 */ /* 0x000fc40000011403 */
[----:B------:R-:W-:Y:S02]  /*04c0*/  SHF.R.S32.HI R3, RZ, 0x1f, R6 ;  /* 0x0000001fff037819 */ /* 0x000fe40000011406 */
[----:B------:R-:W-:Y:S02]  /*04d0*/  LEA.HI R8, R8, R7, RZ, 0x2 ;  /* 0x0000000708087211 */ /* 0x000fe400078f10ff */
[----:B------:R-:W-:Y:S02]  /*04e0*/  LEA.HI R3, R3, R6, RZ, 0x2 ;  /* 0x0000000603037211 */ /* 0x000fe400078f10ff */
[----:B------:R-:W-:Y:S01]  /*04f0*/  LOP3.LUT R8, R8, 0xfffffffc, RZ, 0xc0, !PT ;  /* 0xfffffffc08087812 */ /* 0x000fe200078ec0ff */
[----:B------:R-:W-:Y:S01]  /*0500*/  VOTEU.ALL UP0, P0 ;  /* 0x00000000003f7886 */ /* 0x000fe20000000000 */
[----:B------:R-:W-:Y:S02]  /*0510*/  LOP3.LUT R3, R3, 0x3ffffffc, RZ, 0xc0, !PT ;  /* 0x3ffffffc03037812 */ /* 0x000fe400078ec0ff */
[----:B-1----:R-:W-:Y:S01]  /*0520*/  I2FP.F32.U32 R0, UR12 ;  /* 0x0000000c00007c45 */ /* 0x002fe20008201000 */
[----:B------:R-:W-:Y:S01]  /*0530*/  IMAD.IADD R8, R7, 0x1, -R8 ;  /* 0x0000000107087824 */ /* 0x000fe200078e0a08 */
[----:B--2---:R-:W-:Y:S01]  /*0540*/  ISETP.NE.OR P1, PT, R9, RZ, !P1 ;  /* 0x000000ff0900720c */ /* 0x004fe20004f25670 */
[----:B------:R-:W-:Y:S01]  /*0550*/  IMAD.IADD R3, R6, 0x1, -R3 ;  /* 0x0000000106037824 */ /* 0x000fe200078e0a03 */
[----:B------:R-:W1:Y:S01]  /*0560*/  @!UP0 S2UR UR7, SR_CgaCtaId ;  /* 0x00000000000789c3 */ /* 0x000e620000008800 */
[----:B------:R-:W-:Y:S01]  /*0570*/  FMUL R10, R0, UR4 ;  /* 0x00000004000a7c20 */ /* 0x000fe20008400000 */
[----:B------:R-:W-:Y:S01]  /*0580*/  ULDC UR4, c[0x0][0x154] ;  /* 0x0000550000047ab9 */ /* 0x000fe20000000800 */
[----:B------:R-:W-:Y:S01]  /*0590*/  IMAD R8, R3, 0x4, R8 ;  /* 0x0000000403087824 */ /* 0x000fe200078e0208 */
[----:B------:R-:W-:Y:S01]  /*05a0*/  SHF.R.S32.HI R3, RZ, 0x1f, R2 ;  /* 0x0000001fff037819 */ /* 0x000fe20000011402 */
[----:B------:R-:W-:-:S02]  /*05b0*/  @!UP0 UMOV UR6, 0x400 ;  /* 0x0000040000068882 */ /* 0x000fc40000000000 */
[----:B------:R-:W2:Y:S01]  /*05c0*/  F2I.U32.TRUNC.NTZ R10, R10 ;  /* 0x0000000a000a7305 */ /* 0x000ea2000020f000 */
[----:B------:R-:W-:Y:S01]  /*05d0*/  LEA.HI R3, R3, R2, RZ, 0x2 ;  /* 0x0000000203037211 */ /* 0x000fe200078f10ff */
[C---:B------:R-:W-:Y:S01]  /*05e0*/  IMAD.SHL.U32 R13, R8.reuse, 0x4, RZ ;  /* 0x00000004080d7824 */ /* 0x040fe200078e00ff */
[----:B------:R-:W-:Y:S01]  /*05f0*/  LEA.HI R0, R8, R8, RZ, 0x1 ;  /* 0x0000000808007211 */ /* 0x000fe200078f08ff */
[----:B------:R-:W-:Y:S01]  /*0600*/  VOTEU.ALL UP1, P1 ;  /* 0x00000000003f7886 */ /* 0x000fe20000820000 */
[----:B------:R-:W-:Y:S01]  /*0610*/  LOP3.LUT R3, R3, 0xfffffffc, RZ, 0xc0, !PT ;  /* 0xfffffffc03037812 */ /* 0x000fe200078ec0ff */
[----:B------:R-:W-:Y:S01]  /*0620*/  VOTEU.ALL UP2, P1 ;  /* 0x00000000003f7886 */ /* 0x000fe20000840000 */
[----:B------:R-:W-:Y:S01]  /*0630*/  LOP3.LUT R7, R0, 0xfffffffe, RZ, 0xc0, !PT ;  /* 0xfffffffe00077812 */ /* 0x000fe200078ec0ff */
[----:B------:R-:W-:Y:S01]  /*0640*/  VOTEU.ALL UP3, P1 ;  /* 0x00000000003f7886 */ /* 0x000fe20000860000 */
[----:B------:R-:W5:Y:S01]  /*0650*/  @!UP1 S2UR UR10, SR_CgaCtaId ;  /* 0x00000000000a99c3 */ /* 0x000f620000008800 */
[----:B------:R-:W-:Y:S01]  /*0660*/  IMAD.IADD R19, R2, 0x1, -R3 ;  /* 0x0000000102137824 */ /* 0x000fe200078e0a03 */
[----:B---3--:R-:W-:Y:S01]  /*0670*/  I2FP.F32.U32 R0, R16 ;  /* 0x0000001000007245 */ /* 0x008fe20000201000 */
[C---:B------:R-:W-:Y:S01]  /*0680*/  IMAD.IADD R7, R8.reuse, 0x1, -R7 ;  /* 0x0000000108077824 */ /* 0x040fe200078e0a07 */
[----:B------:R-:W-:Y:S01]  /*0690*/  @!UP1 UMOV UR9, 0x400 ;  /* 0x0000040000099882 */ /* 0x000fe20000000000 */
[----:B------:R-:W-:Y:S01]  /*06a0*/  LOP3.LUT R13, R8, 0xc, R13, 0x78, !PT ;  /* 0x0000000c080d7812 */ /* 0x000fe200078e780d */
[----:B--2---:R-:W-:-:S02]  /*06b0*/  IMAD.MOV R24, RZ, RZ, -R10 ;  /* 0x000000ffff187224 */ /* 0x004fc400078e0a0a */
[----:B------:R-:W-:Y:S01]  /*06c0*/  FMUL R0, R0, UR4 ;  /* 0x0000000400007c20 */ /* 0x000fe20008400000 */
[----:B------:R-:W2:Y:S01]  /*06d0*/  LDC R2, c[0x0][0x140] ;  /* 0x00005000ff027b82 */ /* 0x000ea20000000800 */
[----:B------:R-:W-:Y:S01]  /*06e0*/  UMOV UR4, 0x20 ;  /* 0x0000002000047882 */ /* 0x000fe20000000000 */
[----:B0-----:R-:W-:Y:S01]  /*06f0*/  IMAD R24, R11, R24, UR12 ;  /* 0x0000000c0b187e24 */ /* 0x001fe2000f8e0218 */
[----:B------:R-:W-:-:S04]  /*0700*/  @!UP0 UIADD3 UR4, -UR4, 0x100000, URZ ;  /* 0x0010000004048890 */ /* 0x000fc8000fffe13f */
[----:B------:R-:W-:Y:S02]  /*0710*/  @!UP0 USHF.L.U32 UR5, UR4, 0xb, URZ ;  /* 0x0000000b04058899 */ /* 0x000fe4000800063f */
[----:B------:R-:W-:Y:S01]  /*0720*/  @!UP0 USHF.L.U32 UR4, UR4, 0x1, URZ ;  /* 0x0000000104048899 */ /* 0x000fe2000800063f */
[----:B------:R-:W-:Y:S01]  /*0730*/  ISETP.NE.AND P2, PT, R19, 0x3, PT ;  /* 0x000000031300780c */ /* 0x000fe20003f45270 */
[----:B------:R-:W0:Y:S01]  /*0740*/  F2I.U32.TRUNC.NTZ R0, R0 ;  /* 0x0000000000007305 */ /* 0x000e22000020f000 */
[----:B-1----:R-:W-:Y:S01]  /*0750*/  @!UP0 ULEA UR8, UR7, UR6, 0x18 ;  /* 0x0000000607088291 */ /* 0x002fe2000f8ec03f */
[----:B------:R-:W-:Y:S01]  /*0760*/  ISETP.NE.AND P3, PT, R7, R24, PT ;  /* 0x000000180700720c */ /* 0x000fe20003f65270 */
[----:B------:R-:W-:-:S04]  /*0770*/  @!UP1 UIADD3 UR6, -UR11, 0x100000, URZ ;  /* 0x001000000b069890 */ /* 0x000fc8000fffe13f */
[----:B------:R-:W-:Y:S02]  /*0780*/  @!UP1 USHF.L.U32 UR7, UR6, 0xb, URZ ;  /* 0x0000000b06079899 */ /* 0x000fe4000800063f */
[----:B------:R-:W-:Y:S01]  /*0790*/  @!UP1 USHF.L.U32 UR6, UR6, 0x1, URZ ;  /* 0x0000000106069899 */ /* 0x000fe2000800063f */
[----:B------:R-:W-:Y:S01]  /*07a0*/  VOTEU.ALL UP4, P1 ;  /* 0x00000000003f7886 */ /* 0x000fe20000880000 */
[----:B------:R-:W-:Y:S01]  /*07b0*/  VOTEU.ALL UP5, P1 ;  /* 0x00000000003f7886 */ /* 0x000fe200008a0000 */
[----:B------:R-:W-:Y:S01]  /*07c0*/  VOTEU.ALL UP0, P0 ;  /* 0x00000000003f7886 */ /* 0x000fe20000000000 */
[----:B-----5:R-:W-:Y:S01]  /*07d0*/  @!UP1 ULEA UR9, UR10, UR9, 0x18 ;  /* 0x000000090a099291 */ /* 0x020fe2000f8ec03f */
[----:B------:R-:W-:Y:S01]  /*07e0*/  VOTEU.ALL UP1, P0 ;  /* 0x00000000003f7886 */ /* 0x000fe20000020000 */
[----:B------:R-:W-:Y:S01]  /*07f0*/  ISETP.EQ.OR P0, PT, R19, RZ, !P2 ;  /* 0x000000ff1300720c */ /* 0x000fe20005702670 */
[----:B0-----:R-:W-:Y:S01]  /*0800*/  IMAD.MOV R26, RZ, RZ, -R0 ;  /* 0x000000ffff1a7224 */ /* 0x001fe200078e0a00 */
[----:B------:R-:W-:Y:S01]  /*0810*/  @P3 LEA.HI R0, R13, R13, RZ, 0x1 ;  /* 0x0000000d0d003211 */ /* 0x000fe200078f08ff */
[----:B------:R-:W0:Y:S02]  /*0820*/  FENCE.VIEW.ASYNC.S ;  /* 0x00000000000073c6 */ /* 0x000e240000000000 */
[----:B0-----:R-:W0:Y:S01]  /*0830*/  @!UP0 SYNCS.EXCH.64 URZ, [UR8+0x90], UR4 ;  /* 0x00009004083f85b2 */ /* 0x001e220008000100 */
[----:B------:R-:W-:Y:S01]  /*0840*/  ISETP.EQ.AND P0, PT, R5, RZ, P0 ;  /* 0x000000ff0500720c */ /* 0x000fe20000702270 */
[----:B----4-:R-:W-:Y:S01]  /*0850*/  IMAD R3, R25, R26, R16 ;  /* 0x0000001a19037224 */ /* 0x010fe200078e0210 */
[----:B--2---:R-:W-:-:S02]  /*0860*/  ISETP.EQ.U32.AND P1, PT, R2, 0x1, PT ;  /* 0x000000010200780c */ /* 0x004fc40003f22070 */
[----:B------:R-:W-:Y:S02]  /*0870*/  @P3 SHF.R.S32.HI R0, RZ, 0x1, R0 ;  /* 0x00000001ff003819 */ /* 0x000fe40000011400 */
[----:B------:R-:W-:Y:S02]  /*0880*/  SEL R7, RZ, 0x1, !P0 ;  /* 0x00000001ff077807 */ /* 0x000fe40004000000 */
[----:B------:R-:W-:Y:S02]  /*0890*/  @P3 ISETP.NE.AND P5, PT, R0, R3, PT ;  /* 0x000000030000320c */ /* 0x000fe40003fa5270 */
[----:B------:R-:W-:Y:S02]  /*08a0*/  ISETP.NE.AND P2, PT, R5, RZ, PT ;  /* 0x000000ff0500720c */ /* 0x000fe40003f45270 */
[----:B------:R-:W-:Y:S02]  /*08b0*/  SEL R7, R7, 0x2, P4 ;  /* 0x0000000207077807 */ /* 0x000fe40002000000 */
[----:B------:R-:W-:Y:S01]  /*08c0*/  @P3 SEL R12, RZ, 0x1, P5 ;  /* 0x00000001ff0c3807 */ /* 0x000fe20002800000 */
[----:B------:R1:W2:Y:S01]  /*08d0*/  @!UP1 SYNCS.EXCH.64 URZ, [UR8+0x98], UR4 ;  /* 0x00009804083f95b2 */ /* 0x0002a20008000100 */
[----:B------:R-:W-:Y:S01]  /*08e0*/  NOP ;  /* 0x0000000000007918 */ /* 0x000fe20000000000 */
[----:B-1----:R-:W-:Y:S01]  /*08f0*/  R2UR UR8, R4 ;  /* 0x00000000040872ca */ /* 0x002fe200000e0000 */
[----:B------:R1:W3:Y:S01]  /*0900*/  @!UP2 SYNCS.EXCH.64 URZ, [UR9+0x70], UR6 ;  /* 0x00007006093fa5b2 */ /* 0x0002e20008000100 */
[----:B------:R1:W4:Y:S01]  /*0910*/  @!UP3 SYNCS.EXCH.64 URZ, [UR9+0x78], UR6 ;  /* 0x00007806093fb5b2 */ /* 0x0003220008000100 */
[----:B------:R1:W0:Y:S01]  /*0920*/  @!UP4 SYNCS.EXCH.64 URZ, [UR9+0x80], UR6 ;  /* 0x00008006093fc5b2 */ /* 0x0002220008000100 */
[----:B------:R1:W0:Y:S01]  /*0930*/  @!UP5 SYNCS.EXCH.64 URZ, [UR9+0x88], UR6 ;  /* 0x00008806093fd5b2 */ /* 0x0002220008000100 */
[----:B------:R-:W-:Y:S01]  /*0940*/  NOP ;  /* 0x0000000000007918 */ /* 0x000fe20000000000 */
[----:B-1----:R-:W-:Y:S09]  /*0950*/  @!P1 BRA `(.L_x_3) ;  /* 0x0000000000089947 */ /* 0x002ff20003800000 */
[----:B0-234-:R-:W-:Y:S01]  /*0960*/  UCGABAR_ARV ;  /* 0x00000000000079c7 */ /* 0x01dfe20008000000 */
[----:B------:R-:W-:Y:S05]  /*0970*/  BRA `(.L_x_4) ;  /* 0x0000000000047947 */ /* 0x000fea0003800000 */
.L_x_3:
[----:B0-234-:R-:W-:Y:S01]  /*0980*/  NOP ;  /* 0x0000000000007918 */ /* 0x01dfe20000000000 */
.L_x_4:
[----:B------:R-:W-:Y:S01]  /*0990*/  ULDC.64 UR4, c[0x0][0x698] ;  /* 0x0001a60000047ab9 */ /* 0x000fe20000000a00 */
[----:B------:R-:W-:Y:S01]  /*09a0*/  ULDC.64 UR16, c[0x0][0x208] ;  /* 0x0000820000107ab9 */ /* 0x000fe20000000a00 */
[----:B------:R-:W-:-:S04]  /*09b0*/  ISETP.NE.U32.AND P0, PT, RZ, UR4, PT ;  /* 0x00000004ff007c0c */ /* 0x000fc8000bf05070 */
[----:B------:R-:W-:-:S13]  /*09c0*/  ISETP.NE.AND.EX P0, PT, RZ, UR5, PT, P0 ;  /* 0x00000005ff007c0c */ /* 0x000fda000bf05300 */
[----:B------:R-:W-:Y:S05]  /*09d0*/  @!P0 BRA `(.L_x_5) ;  /* 0x00000000001c8947 */ /* 0x000fea0003800000 */
[----:B------:R-:W0:Y:S02]  /*09e0*/  LDC.64 R2, c[0x0][0x698] ;  /* 0x0001a600ff027b82 */ /* 0x000e240000000a00 */
[----:B0-----:R-:W2:Y:S02]  /*09f0*/  LDG.E.64 R2, desc[UR16][R2.64] ;  /* 0x0000001002027981 */ /* 0x001ea4000c1e1b00 */
[----:B--2---:R-:W-:-:S04]  /*0a00*/  ISETP.NE.U32.AND P0, PT, R2, RZ, PT ;  /* 0x000000ff0200720c */ /* 0x004fc80003f05070 */
[----:B------:R-:W-:-:S13]  /*0a10*/  ISETP.NE.AND.EX P0, PT, R3, RZ, PT, P0 ;  /* 0x000000ff0300720c */ /* 0x000fda0003f05300 */
[----:B------:R-:W-:Y:S05]  /*0a20*/  @!P0 BRA `(.L_x_5) ;  /* 0x0000000000088947 */ /* 0x000fea0003800000 */
[----:B------:R0:W5:Y:S01]  /*0a30*/  LD.E R11, desc[UR16][R2.64] ;  /* 0x00000010020b7980 */ /* 0x000162000c101900 */
[----:B------:R-:W-:Y:S05]  /*0a40*/  BRA `(.L_x_6) ;  /* 0x0000000000207947 */ /* 0x000fea0003800000 */
.L_x_5:
[----:B------:R-:W-:Y:S02]  /*0a50*/  ULDC.64 UR4, c[0x0][0x688] ;  /* 0x0001a20000047ab9 */ /* 0x000fe40000000a00 */
[----:B------:R-:W-:-:S04]  /*0a60*/  ISETP.NE.U32.AND P0, PT, RZ, UR4, PT ;  /* 0x00000004ff007c0c */ /* 0x000fc8000bf05070 */
[----:B------:R-:W-:-:S13]  /*0a70*/  ISETP.NE.AND.EX P0, PT, RZ, UR5, PT, P0 ;  /* 0x00000005ff007c0c */ /* 0x000fda000bf05300 */
[----:B------:R-:W-:Y:S05]  /*0a80*/  @!P0 BRA `(.L_x_7) ;  /* 0x00000000000c8947 */ /* 0x000fea0003800000 */
[----:B------:R-:W0:Y:S02]  /*0a90*/  LDC.64 R2, c[0x0][0x688] ;  /* 0x0001a200ff027b82 */ /* 0x000e240000000a00 */
[----:B0-----:R1:W5:Y:S01]  /*0aa0*/  LDG.E R11, desc[UR16][R2.64] ;  /* 0x00000010020b7981 */ /* 0x001362000c1e1900 */
[----:B------:R-:W-:Y:S05]  /*0ab0*/  BRA `(.L_x_6) ;  /* 0x0000000000047947 */ /* 0x000fea0003800000 */
.L_x_7:
[----:B------:R-:W2:Y:S02]  /*0ac0*/  LDC R11, c[0x0][0x680] ;  /* 0x0001a000ff0b7b82 */ /* 0x000ea40000000800 */
.L_x_6:
[----:B------:R-:W-:Y:S02]  /*0ad0*/  ULDC.64 UR4, c[0x0][0x6a0] ;  /* 0x0001a80000047ab9 */ /* 0x000fe40000000a00 */
[----:B------:R-:W-:-:S04]  /*0ae0*/  ISETP.NE.U32.AND P0, PT, RZ, UR4, PT ;  /* 0x00000004ff007c0c */ /* 0x000fc8000bf05070 */
[----:B------:R-:W-:-:S13]  /*0af0*/  ISETP.NE.AND.EX P0, PT, RZ, UR5, PT, P0 ;  /* 0x00000005ff007c0c */ /* 0x000fda000bf05300 */
[----:B------:R-:W-:Y:S05]  /*0b00*/  @!P0 BRA `(.L_x_8) ;  /* 0x00000000001c8947 */ /* 0x000fea0003800000 */
[----:B01----:R-:W0:Y:S02]  /*0b10*/  LDC.64 R2, c[0x0][0x6a0] ;  /* 0x0001a800ff027b82 */ /* 0x003e240000000a00 */
[----:B0-----:R-:W3:Y:S02]  /*0b20*/  LDG.E.64 R2, desc[UR16][R2.64] ;  /* 0x0000001002027981 */ /* 0x001ee4000c1e1b00 */
[----:B---3--:R-:W-:-:S04]  /*0b30*/  ISETP.NE.U32.AND P0, PT, R2, RZ, PT ;  /* 0x000000ff0200720c */ /* 0x008fc80003f05070 */
[----:B------:R-:W-:-:S13]  /*0b40*/  ISETP.NE.AND.EX P0, PT, R3, RZ, PT, P0 ;  /* 0x000000ff0300720c */ /* 0x000fda0003f05300 */
[----:B------:R-:W-:Y:S05]  /*0b50*/  @!P0 BRA `(.L_x_8) ;  /* 0x0000000000088947 */ /* 0x000fea0003800000 */
[----:B------:R0:W5:Y:S01]  /*0b60*/  LD.E R10, desc[UR16][R2.64] ;  /* 0x00000010020a7980 */ /* 0x000162000c101900 */
[----:B------:R-:W-:Y:S05]  /*0b70*/  BRA `(.L_x_9) ;  /* 0x0000000000207947 */ /* 0x000fea0003800000 */
.L_x_8:
[----:B------:R-:W-:Y:S02]  /*0b80*/  ULDC.64 UR4, c[0x0][0x690] ;  /* 0x0001a40000047ab9 */ /* 0x000fe40000000a00 */
[----:B------:R-:W-:-:S04]  /*0b90*/  ISETP.NE.U32.AND P0, PT, RZ, UR4, PT ;  /* 0x00000004ff007c0c */ /* 0x000fc8000bf05070 */
[----:B------:R-:W-:-:S13]  /*0ba0*/  ISETP.NE.AND.EX P0, PT, RZ, UR5, PT, P0 ;  /* 0x00000005ff007c0c */ /* 0x000fda000bf05300 */
[----:B------:R-:W-:Y:S05]  /*0bb0*/  @!P0 BRA `(.L_x_10) ;  /* 0x00000000000c8947 */ /* 0x000fea0003800000 */
[----:B01----:R-:W0:Y:S02]  /*0bc0*/  LDC.64 R2, c[0x0][0x690] ;  /* 0x0001a400ff027b82 */ /* 0x003e240000000a00 */
[----:B0-----:R1:W5:Y:S01]  /*0bd0*/  LDG.E R10, desc[UR16][R2.64] ;  /* 0x00000010020a7981 */ /* 0x001362000c1e1900 */
[----:B------:R-:W-:Y:S05]  /*0be0*/  BRA `(.L_x_9) ;  /* 0x0000000000047947 */ /* 0x000fea0003800000 */
.L_x_10:
[----:B------:R-:W3:Y:S02]  /*0bf0*/  LDC R10, c[0x0][0x684] ;  /* 0x0001a100ff0a7b82 */ /* 0x000ee40000000800 */
.L_x_9:
[----:B------:R-:W4:Y:S01]  /*0c00*/  LDC R0, c[0x0][0x75c] ;  /* 0x0001d700ff007b82 */ /* 0x000f220000000800 */
[----:B------:R-:W-:Y:S01]  /*0c10*/  ULDC UR9, c[0x0][0x604] ;  /* 0x0001810000097ab9 */ /* 0x000fe20000000800 */
[----:B------:R-:W-:Y:S01]  /*0c20*/  ISETP.NE.AND P0, PT, R5, 0x2, PT ;  /* 0x000000020500780c */ /* 0x000fe20003f05270 */
[----:B------:R-:W-:Y:S01]  /*0c30*/  UIADD3 UR9, UR9, 0x3f, URZ ;  /* 0x0000003f09097890 */ /* 0x000fe2000fffe03f */
[----:B------:R-:W-:Y:S01]  /*0c40*/  IMAD.U32 R4, RZ, RZ, UR12 ;  /* 0x0000000cff047e24 */ /* 0x000fe2000f8e00ff */
[----:B------:R-:W-:Y:S01]  /*0c50*/  UMOV UR5, URZ ;  /* 0x0000003f00057c82 */ /* 0x000fe20008000000 */
[----:B------:R-:W-:Y:S01]  /*0c60*/  UMOV UR4, URZ ;  /* 0x0000003f00047c82 */ /* 0x000fe20008000000 */
[----:B------:R-:W-:-:S04]  /*0c70*/  USHF.R.S32.HI UR10, URZ, 0x1f, UR9 ;  /* 0x0000001f3f0a7899 */ /* 0x000fc80008011409 */
[----:B------:R-:W-:Y:S01]  /*0c80*/  ULEA.HI UR10, UR10, UR9, URZ, 0x6 ;  /* 0x000000090a0a7291 */ /* 0x000fe2000f8f303f */
[----:B----4-:R-:W-:-:S13]  /*0c90*/  ISETP.NE.AND P3, PT, R0, 0x1, PT ;  /* 0x000000010000780c */ /* 0x010fda0003f65270 */
[----:B01----:R-:W0:Y:S01]  /*0ca0*/  @P3 LDC R3, c[0x0][0x10] ;  /* 0x00000400ff033b82 */ /* 0x003e220000000800 */
[----:B------:R-:W-:Y:S02]  /*0cb0*/  @P3 IMAD.MOV.U32 R17, RZ, RZ, RZ ;  /* 0x000000ffff113224 */ /* 0x000fe400078e00ff */
[----:B------:R-:W-:-:S05]  /*0cc0*/  @P3 IMAD.MOV.U32 R5, RZ, RZ, RZ ;  /* 0x000000ffff053224 */ /* 0x000fca00078e00ff */
[----:B------:R-:W1:Y:S01]  /*0cd0*/  @!P3 LDC R9, c[0x0][0xc] ;  /* 0x00000300ff09bb82 */ /* 0x000e620000000800 */
[----:B------:R-:W-:Y:S01]  /*0ce0*/  ULDC UR6, c[0x0][0xc] ;  /* 0x0000030000067ab9 */ /* 0x000fe20000000800 */
[----:B------:R-:W-:Y:S02]  /*0cf0*/  ULDC UR7, c[0x0][0x10] ;  /* 0x0000040000077ab9 */ /* 0x000fe40000000800 */
[----:B------:R-:W-:-:S04]  /*0d00*/  UIMAD.WIDE.U32 UR6, UR6, UR7, URZ ;  /* 0x00000007060672a5 */ /* 0x000fc8000f8e003f */
[----:B------:R-:W4:Y:S01]  /*0d10*/  LDC R8, c[0x0][0x14] ;  /* 0x00000500ff087b82 */ /* 0x000f220000000800 */
[----:B0-----:R-:W-:Y:S01]  /*0d20*/  @P3 IMAD.WIDE.U32 R2, R3, UR12, R16 ;  /* 0x0000000c03023c25 */ /* 0x001fe2000f8e0010 */
[----:B------:R-:W-:-:S03]  /*0d30*/  ULDC.64 UR12, c[0x0][0x750] ;  /* 0x0001d400000c7ab9 */ /* 0x000fc60000000a00 */
[----:B------:R-:W-:Y:S02]  /*0d40*/  @P3 IMAD.IADD R3, R3, 0x1, R5 ;  /* 0x0000000103033824 */ /* 0x000fe400078e0205 */
[----:B------:R-:W-:Y:S02]  /*0d50*/  IMAD.MOV.U32 R5, RZ, RZ, RZ ;  /* 0x000000ffff057224 */ /* 0x000fe400078e00ff */
[----:B-1----:R-:W-:-:S04]  /*0d60*/  @!P3 IMAD.WIDE.U32 R4, R16, R9, R4 ;  /* 0x000000091004b225 */ /* 0x002fc800078e0004 */
[----:B------:R-:W-:Y:S02]  /*0d70*/  @!P3 IMAD.MOV.U32 R2, RZ, RZ, R4 ;  /* 0x000000ffff02b224 */ /* 0x000fe400078e0004 */
[C---:B----4-:R-:W-:Y:S02]  /*0d80*/  IMAD R21, R8.reuse, UR7, RZ ;  /* 0x0000000708157c24 */ /* 0x050fe4000f8e02ff */
[----:B------:R-:W-:Y:S01]  /*0d90*/  IMAD.WIDE.U32 R8, R8, UR6, RZ ;  /* 0x0000000608087c25 */ /* 0x000fe2000f8e00ff */
[----:B------:R-:W-:-:S03]  /*0da0*/  USHF.R.S32.HI UR6, URZ, 0x6, UR10 ;  /* 0x000000063f067899 */ /* 0x000fc6000801140a */
[----:B------:R-:W-:Y:S02]  /*0db0*/  @!P3 IMAD.MOV.U32 R3, RZ, RZ, R5 ;  /* 0x000000ffff03b224 */ /* 0x000fe400078e0005 */
[----:B------:R-:W-:Y:S01]  /*0dc0*/  IMAD.IADD R0, R9, 0x1, R21 ;  /* 0x0000000109007824 */ /* 0x000fe200078e0215 */
[----:B------:R-:W-:Y:S06]  /*0dd0*/  @P0 BRA `(.L_x_11) ;  /* 0x0000000000200947 */ /* 0x000fec0003800000 */
[----:B------:R-:W-:Y:S01]  /*0de0*/  UISETP.GE.U32.AND UP0, UPT, UR6, 0x6, UPT ;  /* 0x000000060600788c */ /* 0x000fe2000bf06070 */
[----:B------:R-:W-:Y:S01]  /*0df0*/  IADD3 R2, P0, R2, R8, RZ ;  /* 0x0000000802027210 */ /* 0x000fe20007f1e0ff */
[----:B------:R-:W-:-:S04]  /*0e00*/  UIMAD.WIDE.U32 UR4, UR6, -0x55555555, URZ ;  /* 0xaaaaaaab060478a5 */ /* 0x000fc8000f8e003f */
[----:B------:R-:W-:Y:S01]  /*0e10*/  USHF.R.U32.HI UR5, URZ, 0x2, UR5 ;  /* 0x000000023f057899 */ /* 0x000fe20008011605 */
[----:B------:R-:W-:Y:S02]  /*0e20*/  IMAD.X R3, R0, 0x1, R3, P0 ;  /* 0x0000000100037824 */ /* 0x000fe400000e0603 */
[----:B------:R-:W-:Y:S02]  /*0e30*/  UMOV UR4, URZ ;  /* 0x0000003f00047c82 */ /* 0x000fe40008000000 */
[----:B------:R-:W-:Y:S02]  /*0e40*/  @UP0 ULOP3.LUT UR4, UR5, 0x1, URZ, 0xc0, !UPT ;  /* 0x0000000105040892 */ /* 0x000fe4000f8ec03f */
[----:B------:R-:W-:-:S12]  /*0e50*/  UIMAD UR5, UR5, -0x6, UR6 ;  /* 0xfffffffa050578a4 */ /* 0x000fd8000f8e0206 */
.L_x_11:
[----:B------:R-:W-:Y:S01]  /*0e60*/  ISETP.GE.U32.AND P0, PT, R2, UR12, PT ;  /* 0x0000000c02007c0c */ /* 0x000fe2000bf06070 */
[----:B------:R-:W-:Y:S01]  /*0e70*/  IMAD.MOV.U32 R6, RZ, RZ, -0x1 ;  /* 0xffffffffff067424 */ /* 0x000fe200078e00ff */
[----:B------:R-:W-:Y:S01]  /*0e80*/  PRMT R20, RZ, 0x7610, R20 ;  /* 0x00007610ff147816 */ /* 0x000fe20000000014 */
[----:B------:R-:W-:Y:S01]  /*0e90*/  IMAD.MOV.U32 R5, RZ, RZ, -0x1 ;  /* 0xffffffffff057424 */ /* 0x000fe200078e00ff */
[----:B------:R-:W-:Y:S01]  /*0ea0*/  ISETP.GE.U32.AND.EX P0, PT, R3, UR13, PT, P0 ;  /* 0x0000000d03007c0c */ /* 0x000fe2000bf06100 */
[----:B------:R-:W-:-:S12]  /*0eb0*/  IMAD.MOV.U32 R4, RZ, RZ, -0x1 ;  /* 0xffffffffff047424 */ /* 0x000fd800078e00ff */
[----:B------:R-:W-:Y:S05]  /*0ec0*/  @P0 BRA `(.L_x_12) ;  /* 0x0000000400240947 */ /* 0x000fea0003800000 */
[----:B------:R-:W0:Y:S01]  /*0ed0*/  LDC.64 R28, c[0x0][0x728] ;  /* 0x0001ca00ff1c7b82 */ /* 0x000e220000000a00 */
[----:B------:R-:W-:Y:S02]  /*0ee0*/  IMAD.MOV.U32 R4, RZ, RZ, R2 ;  /* 0x000000ffff047224 */ /* 0x000fe400078e0002 */
[----:B------:R-:W-:-:S05]  /*0ef0*/  IMAD.MOV.U32 R5, RZ, RZ, R3 ;  /* 0x000000ffff057224 */ /* 0x000fca00078e0003 */
[----:B------:R-:W1:Y:S08]  /*0f00*/  LDC R6, c[0x0][0x730] ;  /* 0x0001cc00ff067b82 */ /* 0x000e700000000800 */
[----:B------:R-:W4:Y:S01]  /*0f10*/  LDC.64 R30, c[0x0][0x720] ;  /* 0x0001c800ff1e7b82 */ /* 0x000f220000000a00 */
[----:B0-----:R-:W-:-:S04]  /*0f20*/  ISETP.NE.U32.AND P0, PT, R28, RZ, PT ;  /* 0x000000ff1c00720c */ /* 0x001fc80003f05070 */
[----:B------:R-:W-:-:S13]  /*0f30*/  ISETP.NE.AND.EX P0, PT, R29, RZ, PT, P0 ;  /* 0x000000ff1d00720c */ /* 0x000fda0003f05300 */
[----:B-1--4-:R-:W-:Y:S05]  /*0f40*/  @!P0 BRA `(.L_x_13) ;  /* 0x0000000000288947 */ /* 0x012fea0003800000 */
[----:B------:R-:W0:Y:S02]  /*0f50*/  LDC R23, c[0x0][0x734] ;  /* 0x0001cd00ff177b82 */ /* 0x000e240000000800 */
[----:B0-----:R-:W-:-:S05]  /*0f60*/  IADD3 R23, P0, R2, R23, RZ ;  /* 0x0000001702177210 */ /* 0x001fca0007f1e0ff */
[----:B------:R-:W-:-:S04]  /*0f70*/  IMAD.X R27, RZ, RZ, R3, P0 ;  /* 0x000000ffff1b7224 */ /* 0x000fc800000e0603 */
[----:B------:R-:W-:-:S04]  /*0f80*/  IMAD.WIDE.U32 R4, R27, R28, RZ ;  /* 0x0000001c1b047225 */ /* 0x000fc800078e00ff */
[----:B------:R-:W-:-:S04]  /*0f90*/  IMAD.WIDE.U32 R20, P0, R23, R29, R4 ;  /* 0x0000001d17147225 */ /* 0x000fc80007800004 */
[----:B------:R-:W-:-:S04]  /*0fa0*/  IMAD.WIDE.U32 R4, R23, R28, RZ ;  /* 0x0000001c17047225 */ /* 0x000fc800078e00ff */
[----:B------:R-:W-:Y:S01]  /*0fb0*/  IMAD.X R23, RZ, RZ, RZ, P0 ;  /* 0x000000ffff177224 */ /* 0x000fe200000e06ff */
[----:B------:R-:W-:Y:S01]  /*0fc0*/  IADD3 RZ, P0, R5, R20, RZ ;  /* 0x0000001405ff7210 */ /* 0x000fe20007f1e0ff */
[----:B------:R-:W-:-:S04]  /*0fd0*/  IMAD.MOV.U32 R22, RZ, RZ, R21 ;  /* 0x000000ffff167224 */ /* 0x000fc800078e0015 */
[----:B------:R-:W-:-:S08]  /*0fe0*/  IMAD.WIDE.U32.X R4, R27, R29, R22, P0 ;  /* 0x0000001d1b047225 */ /* 0x000fd000000e0416 */
.L_x_13:
[----:B------:R-:W0:Y:S01]  /*0ff0*/  LDC.64 R32, c[0x0][0x740] ;  /* 0x0001d000ff207b82 */ /* 0x000e220000000a00 */
[-CC-:B------:R-:W-:Y:S01]  /*1000*/  SHF.R.U64 R36, R4, R6.reuse, R5.reuse ;  /* 0x0000000604247219 */ /* 0x180fe20000001205 */
[----:B------:R-:W-:Y:S01]  /*1010*/  IMAD.MOV.U32 R37, RZ, RZ, 0x1 ;  /* 0x00000001ff257424 */ /* 0x000fe200078e00ff */
[----:B------:R-:W-:Y:S02]  /*1020*/  SHF.R.U32.HI R4, RZ, R6, R5 ;  /* 0x00000006ff047219 */ /* 0x000fe40000011605 */
[----:B------:R-:W-:-:S03]  /*1030*/  IADD3 R21, P0, RZ, -R36, RZ ;  /* 0x80000024ff157210 */ /* 0x000fc60007f1e0ff */
[----:B------:R-:W1:Y:S02]  /*1040*/  LDC R20, c[0x0][0x718] ;  /* 0x0001c600ff147b82 */ /* 0x000e640000000800 */
[----:B------:R-:W-:-:S04]  /*1050*/  IMAD.X R5, RZ, RZ, ~R4, P0 ;  /* 0x000000ffff057224 */ /* 0x000fc800000e0e04 */
[-C--:B------:R-:W-:Y:S02]  /*1060*/  IMAD R6, R5, R30.reuse, RZ ;  /* 0x0000001e05067224 */ /* 0x080fe400078e02ff */
[----:B------:R-:W4:Y:S01]  /*1070*/  LDC R23, c[0x0][0x708] ;  /* 0x0001c200ff177b82 */ /* 0x000f220000000800 */
[----:B------:R-:W-:-:S04]  /*1080*/  IMAD.WIDE.U32 R4, R21, R30, R2 ;  /* 0x0000001e15047225 */ /* 0x000fc800078e0002 */
[----:B------:R-:W-:-:S03]  /*1090*/  IMAD R21, R21, R31, R6 ;  /* 0x0000001f15157224 */ /* 0x000fc600078e0206 */
[----:B------:R-:W2:Y:S01]  /*10a0*/  LDC R28, c[0x0][0x758] ;  /* 0x0001d600ff1c7b82 */ /* 0x000ea20000000800 */
[----:B------:R-:W-:Y:S01]  /*10b0*/  IMAD.IADD R5, R5, 0x1, R21 ;  /* 0x0000000105057824 */ /* 0x000fe200078e0215 */
[----:B0-----:R-:W-:Y:S01]  /*10c0*/  ISETP.NE.U32.AND P0, PT, R32, RZ, PT ;  /* 0x000000ff2000720c */ /* 0x001fe20003f05070 */
[----:B------:R-:W-:-:S03]  /*10d0*/  IMAD.MOV.U32 R21, RZ, RZ, -0x1 ;  /* 0xffffffffff157424 */ /* 0x000fc600078e00ff */
[----:B------:R-:W-:Y:S02]  /*10e0*/  ISETP.NE.AND.EX P0, PT, R33, RZ, PT, P0 ;  /* 0x000000ff2100720c */ /* 0x000fe40003f05300 */
[----:B------:R-:W0:Y:S01]  /*10f0*/  LDC R31, c[0x0][0x700] ;  /* 0x0001c000ff1f7b82 */ /* 0x000e220000000800 */
[-CC-:B-1----:R-:W-:Y:S02]  /*1100*/  SHF.R.U64 R29, R4, R20.reuse, R5.reuse ;  /* 0x00000014041d7219 */ /* 0x182fe40000001205 */
[----:B------:R-:W-:-:S05]  /*1110*/  SHF.R.U32.HI R4, RZ, R20, R5 ;  /* 0x00000014ff047219 */ /* 0x000fca0000011605 */
[----:B------:R-:W1:Y:S01]  /*1120*/  LDC R30, c[0x0][0x748] ;  /* 0x0001d200ff1e7b82 */ /* 0x000e620000000800 */
[-CC-:B----4-:R-:W-:Y:S02]  /*1130*/  SHF.R.U64 R39, R29, R23.reuse, R4.reuse ;  /* 0x000000171d277219 */ /* 0x190fe40000001204 */
[----:B------:R-:W-:-:S05]  /*1140*/  SHF.R.U32.HI R5, RZ, R23, R4 ;  /* 0x00000017ff057219 */ /* 0x000fca0000011604 */
[----:B------:R-:W4:Y:S01]  /*1150*/  LDC R35, c[0x0][0x738] ;  /* 0x0001ce00ff237b82 */ /* 0x000f220000000800 */
[-C--:B--2---:R-:W-:Y:S02]  /*1160*/  SHF.L.U32 R4, R21, R28.reuse, RZ ;  /* 0x0000001c15047219 */ /* 0x084fe400000006ff */
[--C-:B------:R-:W-:Y:S02]  /*1170*/  SHF.R.U64 R38, R39, R28, R5.reuse ;  /* 0x0000001c27267219 */ /* 0x100fe40000001205 */
[----:B------:R-:W-:Y:S02]  /*1180*/  LOP3.LUT R6, RZ, R4, RZ, 0x33, !PT ;  /* 0x00000004ff067212 */ /* 0x000fe400078e33ff */
[----:B------:R-:W-:Y:S01]  /*1190*/  SHF.R.U32.HI R5, RZ, R28, R5 ;  /* 0x0000001cff057219 */ /* 0x000fe20000011605 */
[----:B------:R-:W2:Y:S01]  /*11a0*/  LDC R34, c[0x0][0x710] ;  /* 0x0001c400ff227b82 */ /* 0x000ea20000000800 */
[----:B------:R-:W-:Y:S01]  /*11b0*/  IMAD.MOV.U32 R4, RZ, RZ, R38 ;  /* 0x000000ffff047224 */ /* 0x000fe200078e0026 */
[----:B------:R-:W-:Y:S06]  /*11c0*/  @!P0 BRA `(.L_x_14) ;  /* 0x0000000000288947 */ /* 0x000fec0003800000 */
[----:B------:R-:W3:Y:S02]  /*11d0*/  LDC R23, c[0x0][0x74c] ;  /* 0x0001d300ff177b82 */ /* 0x000ee40000000800 */
[----:B---3--:R-:W-:-:S05]  /*11e0*/  IADD3 R23, P0, R38, R23, RZ ;  /* 0x0000001726177210 */ /* 0x008fca0007f1e0ff */
        /* <DEDUP_REMOVED lines=8> */
.L_x_14:
[----:B-1----:R-:W-:Y:S01]  /*1270*/  SHF.R.U64 R17, R4, R30, R5 ;  /* 0x0000001e04117219 */ /* 0x002fe20000001205 */
[----:B------:R-:W-:Y:S01]  /*1280*/  @P3 IMAD R24, R25, R26, R16 ;  /* 0x0000001a19183224 */ /* 0x000fe200078e0210 */
[----:B------:R-:W-:Y:S02]  /*1290*/  SHF.L.U32 R4, R37, R28, RZ ;  /* 0x0000001c25047219 */ /* 0x000fe400000006ff */
[----:B------:R-:W-:Y:S01]  /*12a0*/  LOP3.LUT R5, R39, R6, RZ, 0xc0, !PT ;  /* 0x0000000627057212 */ /* 0x000fe200078ec0ff */
[----:B0-----:R-:W-:Y:S02]  /*12b0*/  VIADD R6, R31, 0xffffffff ;  /* 0xffffffff1f067836 */ /* 0x001fe40000000000 */
[----:B------:R-:W-:Y:S02]  /*12c0*/  IMAD.MOV R20, RZ, RZ, -R17 ;  /* 0x000000ffff147224 */ /* 0x000fe400078e0a11 */
[----:B------:R-:W-:Y:S01]  /*12d0*/  IMAD R5, R4, R17, R5 ;  /* 0x0000001104057224 */ /* 0x000fe200078e0205 */
[----:B------:R-:W-:Y:S01]  /*12e0*/  LOP3.LUT R17, R29, R6, RZ, 0xc0, !PT ;  /* 0x000000061d117212 */ /* 0x000fe200078ec0ff */
[----:B----4-:R-:W-:-:S02]  /*12f0*/  IMAD R4, R20, R35, R38 ;  /* 0x0000002314047224 */ /* 0x010fc400078e0226 */
[----:B--2---:R-:W-:Y:S02]  /*1300*/  IMAD R6, R5, R34, R24 ;  /* 0x0000002205067224 */ /* 0x004fe400078e0218 */
[----:B------:R-:W-:Y:S02]  /*1310*/  IMAD R17, R4, R31, R17 ;  /* 0x0000001f04117224 */ /* 0x000fe400078e0211 */
[----:B------:R-:W-:Y:S02]  /*1320*/  IMAD.MOV.U32 R20, RZ, RZ, 0x1 ;  /* 0x00000001ff147424 */ /* 0x000fe400078e00ff */
[----:B------:R-:W-:Y:S01]  /*1330*/  IMAD.MOV.U32 R4, RZ, RZ, R36 ;  /* 0x000000ffff047224 */ /* 0x000fe200078e0024 */
[----:B------:R-:W-:Y:S02]  /*1340*/  SEL R5, R17, R6, !P3 ;  /* 0x0000000611057207 */ /* 0x000fe40005800000 */
[----:B------:R-:W-:-:S07]  /*1350*/  SEL R6, R6, R17, !P3 ;  /* 0x0000001106067207 */ /* 0x000fce0005800000 */
.L_x_12:
[----:B------:R-:W-:Y:S05]  /*1360*/  @!P1 BRA `(.L_x_15) ;  /* 0x00000000000c9947 */ /* 0x000fea0003800000 */
[----:B------:R-:W-:Y:S01]  /*1370*/  UCGABAR_WAIT ;  /* 0x0000000000007dc7 */ /* 0x000fe20008000000 */
[----:B------:R-:W-:Y:S01]  /*1380*/  CCTL.IVALL ;  /* 0x00000000ff00798f */ /* 0x000fe20002000000 */
[----:B------:R-:W-:Y:S05]  /*1390*/  BRA `(.L_x_16) ;  /* 0x0000000000047947 */ /* 0x000fea0003800000 */
.L_x_15:
[----:B------:R-:W-:Y:S06]  /*13a0*/  BAR.SYNC.DEFER_BLOCKING 0x0 ;  /* 0x0000000000007b1d */ /* 0x000fec0000010000 */
.L_x_16:
[----:B------:R-:W-:Y:S05]  /*13b0*/  @!P2 BRA `(.L_x_17) ;  /* 0x000000a400b8a947 */ /* 0x000fea0003800000 */
[----:B------:R-:W-:-:S13]  /*13c0*/  ISETP.GT.U32.AND P0, PT, R40, 0x1, PT ;  /* 0x000000012800780c */ /* 0x000fda0003f04070 */
[----:B------:R-:W-:Y:S05]  /*13d0*/  @P0 EXIT ;  /* 0x000000000000094d */ /* 0x000fea0003800000 */
.L_x_18:
[----:B------:R-:W-:-:S08]  /*13e0*/  NOP ;  /* 0x0000000000007918 */ /* 0x000fd00000000000 */
[----:B------:R-:W0:Y:S02]  /*13f0*/  USETMAXREG.TRY_ALLOC.CTAPOOL UP0, 0xe8 ;  /* 0x000000e8000079c8 */ /* 0x000e240008000600 */
[----:B0-----:R-:W-:-:S13]  /*1400*/  PLOP3.LUT P0, PT, PT, PT, UP0, 0x80, 0x0 ;  /* 0x000000000000781c */ /* 0x001fda0003f0f008 */
[----:B------:R-:W-:Y:S05]  /*1410*/  @!P0 BRA `(.L_x_18) ;  /* 0xfffffffc00f08947 */ /* 0x000fea000383ffff */
[----:B------:R-:W-:-:S13]  /*1420*/  LOP3.LUT P0, RZ, R20, 0xff, RZ, 0xc0, !PT ;  /* 0x000000ff14ff7812 */ /* 0x000fda000780c0ff */
[----:B------:R-:W-:Y:S05]  /*1430*/  @!P0 EXIT ;  /* 0x000000000000894d */ /* 0x000fea0003800000 */
[CC--:B------:R-:W-:Y:S01]  /*1440*/  LEA.HI R17, R18.reuse, R15.reuse, RZ, 0x2 ;  /* 0x0000000f12117211 */ /* 0x0c0fe200078f10ff */
[----:B------:R-:W0:Y:S01]  /*1450*/  S2UR UR9, SR_CgaCtaId ;  /* 0x00000000000979c3 */ /* 0x000e220000008800 */
[-C--:B------:R-:W-:Y:S01]  /*1460*/  LEA.HI R14, R15, R15.reuse, RZ, 0x1 ;  /* 0x0000000f0f0e7211 */ /* 0x080fe200078f08ff */
[----:B------:R-:W-:Y:S01]  /*1470*/  UIADD3 UR10, UR8, -0x1, URZ ;  /* 0xffffffff080a7890 */ /* 0x000fe2000fffe03f */
[--C-:B------:R-:W-:Y:S01]  /*1480*/  SHF.R.S32.HI R19, RZ, 0x2, R17.reuse ;  /* 0x00000002ff137819 */ /* 0x100fe20000011411 */
[----:B------:R-:W-:Y:S01]  /*1490*/  UMOV UR7, 0x400 ;  /* 0x0000040000077882 */ /* 0x000fe20000000000 */
[----:B------:R-:W-:Y:S01]  /*14a0*/  SHF.R.S32.HI R16, RZ, 0x1f, R17 ;  /* 0x0000001fff107819 */ /* 0x000fe20000011411 */
[----:B------:R-:W-:Y:S01]  /*14b0*/  UISETP.NE.AND UP0, UPT, UR10, URZ, UPT ;  /* 0x0000003f0a00728c */ /* 0x000fe2000bf05270 */
[----:B------:R-:W-:Y:S01]  /*14c0*/  LEA.HI R21, R18, R15, RZ, 0x5 ;  /* 0x0000000f12157211 */ /* 0x000fe200078f28ff */
[----:B------:R-:W-:Y:S01]  /*14d0*/  ULDC UR11, c[0x0][0x284] ;  /* 0x0000a100000b7ab9 */ /* 0x000fe20000000800 */
[----:B------:R-:W-:Y:S01]  /*14e0*/  LEA.HI R18, R16, R19, RZ, 0x3 ;  /* 0x0000001310127211 */ /* 0x000fe200078f18ff */
[----:B------:R-:W-:Y:S01]  /*14f0*/  USHF.L.U32 UR18, UR6, 0x1, URZ ;  /* 0x0000000106127899 */ /* 0x000fe2000800063f */
[----:B------:R-:W-:-:S02]  /*1500*/  LOP3.LUT R22, R17, 0xfffffffc, RZ, 0xc0, !PT ;  /* 0xfffffffc11167812 */ /* 0x000fc400078ec0ff */
[----:B------:R-:W-:Y:S02]  /*1510*/  LOP3.LUT R16, R14, 0x3ffffe, RZ, 0xc0, !PT ;  /* 0x003ffffe0e107812 */ /* 0x000fe400078ec0ff */
[----:B------:R-:W-:Y:S02]  /*1520*/  SHF.R.S32.HI R17, RZ, 0x1, R14 ;  /* 0x00000001ff117819 */ /* 0x000fe4000001140e */
[----:B------:R-:W-:Y:S01]  /*1530*/  LOP3.LUT R20, R18, 0xfffffff8, RZ, 0xc0, !PT ;  /* 0xfffffff812147812 */ /* 0x000fe200078ec0ff */
[C---:B------:R-:W-:Y:S01]  /*1540*/  IMAD.IADD R18, R15.reuse, 0x1, -R16 ;  /* 0x000000010f127824 */ /* 0x040fe200078e0a10 */
[----:B------:R-:W-:Y:S01]  /*1550*/  LEA.HI R14, R14, R17, RZ, 0x1 ;  /* 0x000000110e0e7211 */ /* 0x000fe200078f08ff */
[----:B------:R-:W-:Y:S01]  /*1560*/  IMAD.IADD R16, R15, 0x1, -R22 ;  /* 0x000000010f107824 */ /* 0x000fe200078e0a16 */
[----:B------:R-:W-:Y:S01]  /*1570*/  SHF.R.S32.HI R21, RZ, 0x5, R21 ;  /* 0x00000005ff157819 */ /* 0x000fe20000011415 */
[----:B------:R-:W-:Y:S01]  /*1580*/  IMAD.IADD R20, R19, 0x1, -R20 ;  /* 0x0000000113147824 */ /* 0x000fe200078e0a14 */
[----:B------:R-:W-:Y:S01]  /*1590*/  LOP3.LUT P0, RZ, R15, 0x7, RZ, 0xc0, !PT ;  /* 0x000000070fff7812 */ /* 0x000fe2000780c0ff */
[----:B0-----:R-:W-:Y:S01]  /*15a0*/  ULEA UR7, UR9, UR7, 0x18 ;  /* 0x0000000709077291 */ /* 0x001fe2000f8ec03f */
[----:B------:R-:W-:Y:S01]  /*15b0*/  LOP3.LUT R14, R14, 0x7fffffe, RZ, 0xc0, !PT ;  /* 0x07fffffe0e0e7812 */ /* 0x000fe200078ec0ff */
[C---:B------:R-:W-:Y:S01]  /*15c0*/  IMAD R15, R21.reuse, 0x2, R18 ;  /* 0x00000002150f7824 */ /* 0x040fe200078e0212 */
[----:B------:R-:W-:Y:S01]  /*15d0*/  USHF.L.U32 UR9, UR10, 0x3, URZ ;  /* 0x000000030a097899 */ /* 0x000fe2000800063f */
[----:B------:R-:W-:Y:S01]  /*15e0*/  IMAD R18, R21, -0x10, -R20 ;  /* 0xfffffff015127824 */ /* 0x000fe200078e0a14 */
[----:B------:R-:W-:Y:S01]  /*15f0*/  USEL UR10, URZ, 0x1, UP0 ;  /* 0x000000013f0a7887 */ /* 0x000fe20008000000 */
[----:B------:R-:W-:Y:S01]  /*1600*/  IMAD.IADD R17, R17, 0x1, -R14 ;  /* 0x0000000111117824 */ /* 0x000fe200078e0a0e */
[----:B------:R-:W-:Y:S01]  /*1610*/  ISETP.LT.U32.AND P0, PT, R13, 0x2, !P0 ;  /* 0x000000020d00780c */ /* 0x000fe20004701070 */
[--C-:B------:R-:W-:Y:S01]  /*1620*/  IMAD R22, R15, 0x8, R20.reuse ;  /* 0x000000080f167824 */ /* 0x100fe200078e0214 */
[----:B------:R-:W-:Y:S01]  /*1630*/  ULOP3.LUT UR9, UR9, 0x8, URZ, 0xc0, !UPT ;  /* 0x0000000809097892 */ /* 0x000fe2000f8ec03f */
[----:B------:R-:W-:Y:S01]  /*1640*/  IMAD R14, R21, 0x10, R20 ;  /* 0x00000010150e7824 */ /* 0x000fe200078e0214 */
[----:B------:R-:W-:Y:S01]  /*1650*/  UIADD3 UR19, UR7, 0x70, URZ ;  /* 0x0000007007137890 */ /* 0x000fe2000fffe03f */
[----:B------:R-:W-:Y:S01]  /*1660*/  IMAD R20, R22, 0x4, R17 ;  /* 0x0000000416147824 */ /* 0x000fe200078e0211 */
[----:B------:R-:W-:Y:S01]  /*1670*/  VIMNMX R17, RZ, UR6, PT ;  /* 0x00000006ff117c48 */ /* 0x000fe2000bfe0100 */
[----:B------:R-:W-:Y:S01]  /*1680*/  IMAD.U32 R165, RZ, RZ, UR10 ;  /* 0x0000000affa57e24 */ /* 0x000fe2000f8e00ff */
[----:B------:R-:W-:Y:S01]  /*1690*/  LOP3.LUT R164, R7, 0x1, RZ, 0xfc, !PT ;  /* 0x0000000107a47812 */ /* 0x000fe200078efcff */
[----:B------:R-:W-:Y:S01]  /*16a0*/  IMAD.SHL.U32 R20, R20, 0x20, RZ ;  /* 0x0000002014147824 */ /* 0x000fe200078e00ff */
[----:B------:R-:W-:Y:S01]  /*16b0*/  IADD3 R17, -R17, UR6, RZ ;  /* 0x0000000611117c10 */ /* 0x000fe2000fffe1ff */
[----:B------:R-:W-:Y:S01]  /*16c0*/  VIADD R18, R18, UR11 ;  /* 0x0000000b12127c36 */ /* 0x000fe20008000000 */
[----:B------:R-:W-:Y:S01]  /*16d0*/  SEL R19, RZ, 0x1, !P0 ;  /* 0x00000001ff137807 */ /* 0x000fe20004000000 */
[----:B------:R-:W-:Y:S01]  /*16e0*/  ULOP3.LUT UR20, UR9, 0x8, URZ, 0x3c, !UPT ;  /* 0x0000000809147892 */ /* 0x000fe2000f8e3c3f */
[----:B------:R-:W-:Y:S01]  /*16f0*/  SHF.R.S32.HI R15, RZ, 0x1f, R14 ;  /* 0x0000001fff0f7819 */ /* 0x000fe2000001140e */
[----:B------:R-:W-:Y:S01]  /*1700*/  ULEA UR8, UR8, UR19, 0x3 ;  /* 0x0000001308087291 */ /* 0x000fe2000f8e183f */
[----:B------:R-:W-:Y:S01]  /*1710*/  SHF.R.S32.HI R20, RZ, 0x3, R20 ;  /* 0x00000003ff147819 */ /* 0x000fe20000011414 */
[----:B------:R-:W-:-:S12]  /*1720*/  ULOP3.LUT UR9, UR9, 0x18, URZ, 0x3c, !UPT ;  /* 0x0000001809097892 */ /* 0x000fd8000f8e3c3f */
.L_x_285:
[----:B------:R-:W-:Y:S01]  /*1730*/  SHF.L.U32 R21, R165, 0x1f, RZ ;  /* 0x0000001fa5157819 */ /* 0x000fe200000006ff */
[----:B------:R-:W-:Y:S01]  /*1740*/  IMAD.MOV.U32 R24, RZ, RZ, RZ ;  /* 0x000000ffff187224 */ /* 0x000fe200078e00ff */
[----:B------:R-:W-:Y:S02]  /*1750*/  ISETP.GE.AND P1, PT, R17, 0x1, PT ;  /* 0x000000011100780c */ /* 0x000fe40003f26270 */
[----:B------:R-:W0:Y:S02]  /*1760*/  SYNCS.PHASECHK.TRANS64.TRYWAIT P0, [UR8+-0x8], R21 ;  /* 0xfffff815ff0075a7 */ /* 0x000e240008000148 */
[----:B0-2345:R-:W-:Y:S09]  /*1770*/  @!P0 BRA `(.L_x_19) ;  /* 0x000000b400508947 */ /* 0x03dff20003800000 */
.L_x_309:
[----:B------:R-:W-:Y:S01]  /*1780*/  IMAD.MOV.U32 R25, RZ, RZ, RZ ;  /* 0x000000ffff197224 */ /* 0x000fe200078e00ff */
[----:B------:R-:W-:Y:S02]  /*1790*/  CS2R R26, SRZ ;  /* 0x00000000001a7805 */ /* 0x000fe4000001ff00 */
[----:B------:R-:W-:Y:S02]  /*17a0*/  CS2R R28, SRZ ;  /* 0x00000000001c7805 */ /* 0x000fe4000001ff00 */
[----:B------:R-:W-:Y:S02]  /*17b0*/  CS2R R30, SRZ ;  /* 0x00000000001e7805 */ /* 0x000fe4000001ff00 */
[----:B------:R-:W-:Y:S02]  /*17c0*/  CS2R R32, SRZ ;  /* 0x0000000000207805 */ /* 0x000fe4000001ff00 */
[----:B------:R-:W-:Y:S02]  /*17d0*/  CS2R R34, SRZ ;  /* 0x0000000000227805 */ /* 0x000fe4000001ff00 */
[----:B------:R-:W-:-:S02]  /*17e0*/  CS2R R36, SRZ ;  /* 0x0000000000247805 */ /* 0x000fc4000001ff00 */
        /* <DEDUP_REMOVED lines=56> */
[----:B------:R-:W-:Y:S01]  /*1b70*/  CS2R R150, SRZ ;  /* 0x0000000000967805 */ /* 0x000fe2000001ff00 */
[----:B------:R-:W-:Y:S06]  /*1b80*/  @!P1 BRA `(.L_x_20) ;  /* 0x0000000000f89947 */ /* 0x000fec0003800000 */
[----:B0-----:R-:W-:Y:S01]  /*1b90*/  IMAD.MOV.U32 R21, RZ, RZ, R17 ;  /* 0x000000ffff157224 */ /* 0x001fe200078e0011 */
[----:B------:R-:W-:Y:S01]  /*1ba0*/  UPLOP3.LUT UP0, UPT, UPT, UPT, UPT, 0x40, 0x0 ;  /* 0x000000000000789c */ /* 0x000fe20003f0e870 */
[----:B------:R-:W-:Y:S01]  /*1bb0*/  IMAD.U32 R154, RZ, RZ, UR4 ;  /* 0x00000004ff9a7e24 */ /* 0x000fe2000f8e00ff */
[----:B------:R-:W-:Y:S01]  /*1bc0*/  UMOV UR10, UR5 ;  /* 0x00000005000a7c82 */ /* 0x000fe20008000000 */
[----:B------:R-:W-:-:S08]  /*1bd0*/  IMAD.U32 R22, RZ, RZ, UR5 ;  /* 0x00000005ff167e24 */ /* 0x000fd0000f8e00ff */
.L_x_27:
[----:B------:R-:W-:-:S13]  /*1be0*/  ISETP.NE.AND P1, PT, R164, 0x3, PT ;  /* 0x00000003a400780c */ /* 0x000fda0003f25270 */
[----:B------:R-:W-:Y:S05]  /*1bf0*/  @!P1 BRA `(.L_x_21) ;  /* 0x0000000000049947 */ /* 0x000fea0003800000 */
[----:B------:R-:W-:Y:S01]  /*1c00*/  BPT.TRAP 0x1 ;  /* 0x000000040000795c */ /* 0x000fe20000300000 */
.L_x_21:
[----:B------:R-:W-:Y:S01]  /*1c10*/  ULEA UR11, UR10, UR7, 0x3 ;  /* 0x000000070a0b7291 */ /* 0x000fe2000f8e183f */
[----:B------:R-:W-:-:S08]  /*1c20*/  SHF.L.U32 R152, R154, 0x1f, RZ ;  /* 0x0000001f9a987819 */ /* 0x000fd000000006ff */
[----:B------:R0:W1:Y:S01]  /*1c30*/  SYNCS.PHASECHK.TRANS64.TRYWAIT P0, [UR11], R152 ;  /* 0x00000098ff0075a7 */ /* 0x000062000800014b */
[----:B------:R-:W-:Y:S05]  /*1c40*/  @!P1 BRA `(.L_x_22) ;  /* 0x0000000000049947 */ /* 0x000fea0003800000 */
[----:B------:R-:W-:Y:S01]  /*1c50*/  BPT.TRAP 0x1 ;  /* 0x000000040000795c */ /* 0x000fe20000300000 */
.L_x_22:
[----:B------:R-:W-:-:S04]  /*1c60*/  IMAD.U32 R23, RZ, RZ, UR10 ;  /* 0x0000000aff177e24 */ /* 0x000fc8000f8e00ff */
[----:B------:R-:W-:Y:S01]  /*1c70*/  IMAD R23, R23, 0x400, R20 ;  /* 0x0000040017177824 */ /* 0x000fe200078e0214 */
[----:B-1----:R-:W-:Y:S06]  /*1c80*/  @P0 BRA `(.L_x_23) ;  /* 0x0000000000080947 */ /* 0x002fec0003800000 */
[----:B------:R-:W1:Y:S02]  /*1c90*/  SYNCS.PHASECHK.TRANS64.TRYWAIT P0, [UR11], R152 ;  /* 0x00000098ff0075a7 */ /* 0x000e64000800014b */
[----:B-1----:R-:W-:Y:S05]  /*1ca0*/  @!P0 BRA `(.L_x_24) ;  /* 0x000000b0001c8947 */ /* 0x002fea0003800000 */
.L_x_23:
[----:B01----:R-:W-:Y:S01]  /*1cb0*/  LDS R152, [R23+UR7+0x36180] ;  /* 0x0361800717987984 */ /* 0x003fe20008000800 */
[----:B------:R-:W-:Y:S02]  /*1cc0*/  UIADD3 UR11, UR7, 0x180, URZ ;  /* 0x00000180070b7890 */ /* 0x000fe4000fffe03f */
[----:B------:R-:W-:Y:S02]  /*1cd0*/  UIADD3 UR12, UR7, 0x6180, URZ ;  /* 0x00006180070c7890 */ /* 0x000fe4000fffe03f */
[----:B------:R-:W0:Y:S01]  /*1ce0*/  LDS R153, [R23+UR7+0x36188] ;  /* 0x0361880717997984 */ /* 0x000e220008000800 */
[----:B------:R-:W-:Y:S02]  /*1cf0*/  USHF.R.U32.HI UR11, URZ, 0x4, UR11 ;  /* 0x000000043f0b7899 */ /* 0x000fe4000801160b */
[----:B------:R-:W-:Y:S02]  /*1d00*/  USHF.R.U32.HI UR12, URZ, 0x4, UR12 ;  /* 0x000000043f0c7899 */ /* 0x000fe4000801160c */
[----:B------:R-:W-:-:S02]  /*1d10*/  ULOP3.LUT UR11, UR11, 0x3fff, URZ, 0xc0, !UPT ;  /* 0x00003fff0b0b7892 */ /* 0x000fc4000f8ec03f */
[----:B------:R-:W-:Y:S02]  /*1d20*/  ULOP3.LUT UR12, UR12, 0x3fff, URZ, 0xc0, !UPT ;  /* 0x00003fff0c0c7892 */ /* 0x000fe4000f8ec03f */
[----:B------:R-:W-:Y:S02]  /*1d30*/  ULOP3.LUT UR11, UR11, 0x10000, URZ, 0xfc, !UPT ;  /* 0x000100000b0b7892 */ /* 0x000fe4000f8efc3f */
[----:B------:R-:W-:Y:S02]  /*1d40*/  ULOP3.LUT UR14, UR12, 0x10000, URZ, 0xfc, !UPT ;  /* 0x000100000c0e7892 */ /* 0x000fe4000f8efc3f */
[----:B------:R-:W-:Y:S02]  /*1d50*/  ULEA UR12, UR10, UR11, 0x8 ;  /* 0x0000000b0a0c7291 */ /* 0x000fe4000f8e403f */
[----:B------:R-:W-:Y:S01]  /*1d60*/  ULEA UR14, UR10, UR14, 0xb ;  /* 0x0000000e0a0e7291 */ /* 0x000fe2000f8e583f */
[----:B------:R-:W-:Y:S01]  /*1d70*/  UMOV UR13, 0x80000020 ;  /* 0x80000020000d7882 */ /* 0x000fe20000000000 */
[----:B------:R-:W-:Y:S01]  /*1d80*/  UMOV UR15, 0x40000040 ;  /* 0x40000040000f7882 */ /* 0x000fe20000000000 */
[----:B0-----:R-:W-:-:S06]  /*1d90*/  WARPGROUP.ARRIVE ;  /* 0x00000000000079c5 */ /* 0x001fcc0000000000 */
[----:B------:R-:W-:Y:S01]  /*1da0*/  IGMMA.SP.64x256x64.S8.S8 R24, gdesc[UR12], R24, UP0, R152 ;  /* 0x068098000c1879f1 */ /* 0x000fe2000bf41218 */
[----:B------:R-:W-:Y:S02]  /*1db0*/  UIADD3 UR12, UR12, 0x2, URZ ;  /* 0x000000020c0c7890 */ /* 0x000fe4000fffe03f */
[----:B------:R-:W-:Y:S01]  /*1dc0*/  UIADD3 UR14, UR14, 0x4, URZ ;  /* 0x000000040e0e7890 */ /* 0x000fe2000fffe03f */
[----:B------:R-:W-:Y:S01]  /*1dd0*/  UMOV UR13, 0x80000020 ;  /* 0x80000020000d7882 */ /* 0x000fe20000000000 */
[----:B------:R-:W-:-:S07]  /*1de0*/  UMOV UR15, 0x40000040 ;  /* 0x40000040000f7882 */ /* 0x000fce0000000000 */
[----:B------:R-:W-:Y:S03]  /*1df0*/  IGMMA.SP.64x256x64.S8.S8 R24, gdesc[UR12], R24, R153, gsb0 ;  /* 0x068099000c1879f1 */ /* 0x000fe60008041218 */
[----:B------:R-:W-:Y:S02]  /*1e00*/  WARPGROUP.DEPBAR.LE gsb0, 0x0 ;  /* 0x00008000000079c5 */ /* 0x000fe40000010000 */
[----:B------:R-:W-:Y:S05]  /*1e10*/  @!P1 BRA `(.L_x_25) ;  /* 0x0000000000049947 */ /* 0x000fea0003800000 */
[----:B------:R-:W-:Y:S01]  /*1e20*/  BPT.TRAP 0x1 ;  /* 0x000000040000795c */ /* 0x000fe20000300000 */
.L_x_25:
[----:B------:R-:W-:-:S13]  /*1e30*/  LOP3.LUT P0, RZ, R12, R19, RZ, 0xc0, !PT ;  /* 0x000000130cff7212 */ /* 0x000fda000780c0ff */
[----:B------:R-:W-:-:S05]  /*1e40*/  @P0 LEA R23, R22, UR7, 0x3 ;  /* 0x0000000716170c11 */ /* 0x000fca000f8e18ff */
[----:B------:R-:W-:-:S05]  /*1e50*/  @P0 VIADD R152, R23, 0x30 ;  /* 0x0000003017980836 */ /* 0x000fca0000000000 */
[----:B------:R-:W-:-:S04]  /*1e60*/  @P0 PRMT R152, R13, 0x654, R152 ;  /* 0x000006540d980816 */ /* 0x000fc80000000098 */
[----:B------:R0:W-:Y:S01]  /*1e70*/  @P0 SYNCS.ARRIVE.TRANS64.RED.A1T0 RZ, [R152+URZ], RZ ;  /* 0x000000ff98ff09a7 */ /* 0x0001e2000810043f */
[----:B------:R-:W-:-:S13]  /*1e80*/  ISETP.GT.U32.AND P0, PT, R7, 0x1, PT ;  /* 0x000000010700780c */ /* 0x000fda0003f04070 */
[----:B0-----:R-:W-:Y:S05]  /*1e90*/  @P0 BRA `(.L_x_26) ;  /* 0x0000000000040947 */ /* 0x001fea0003800000 */
[----:B------:R-:W-:Y:S01]  /*1ea0*/  BPT.TRAP 0x1 ;  /* 0x000000040000795c */ /* 0x000fe20000300000 */
.L_x_26:
[----:B------:R-:W-:Y:S01]  /*1eb0*/  UIADD3 UR10, UR10, 0x1, URZ ;  /* 0x000000010a0a7890 */ /* 0x000fe2000fffe03f */
[C---:B------:R-:W-:Y:S01]  /*1ec0*/  ISETP.GT.AND P1, PT, R21.reuse, 0x1, PT ;  /* 0x000000011500780c */ /* 0x040fe20003f24270 */
[----:B------:R-:W-:Y:S02]  /*1ed0*/  VIADD R22, R22, 0x1 ;  /* 0x0000000116167836 */ /* 0x000fe40000000000 */
[----:B------:R-:W-:Y:S01]  /*1ee0*/  UISETP.NE.AND UP0, UPT, UR10, 0x6, UPT ;  /* 0x000000060a00788c */ /* 0x000fe2000bf05270 */
[----:B------:R-:W-:Y:S02]  /*1ef0*/  VIADD R21, R21, 0xffffffff ;  /* 0xffffffff15157836 */ /* 0x000fe40000000000 */
[C---:B------:R-:W-:Y:S01]  /*1f00*/  ISETP.NE.AND P0, PT, R22.reuse, 0x6, PT ;  /* 0x000000061600780c */ /* 0x040fe20003f05270 */
[----:B------:R-:W-:Y:S02]  /*1f10*/  USEL UR11, URZ, 0x1, UP0 ;  /* 0x000000013f0b7887 */ /* 0x000fe40008000000 */
[----:B------:R-:W-:Y:S01]  /*1f20*/  USEL UR10, UR10, URZ, UP0 ;  /* 0x0000003f0a0a7287 */ /* 0x000fe20008000000 */
[----:B------:R-:W-:Y:S01]  /*1f30*/  SEL R22, R22, RZ, P0 ;  /* 0x000000ff16167207 */ /* 0x000fe20000000000 */
[----:B------:R-:W-:-:S02]  /*1f40*/  UPLOP3.LUT UP0, UPT, UPT, UPT, UPT, 0x80, 0x0 ;  /* 0x000000000000789c */ /* 0x000fc40003f0f070 */
[----:B------:R-:W-:Y:S01]  /*1f50*/  LOP3.LUT R154, R154, UR11, RZ, 0x3c, !PT ;  /* 0x0000000b9a9a7c12 */ /* 0x000fe2000f8e3cff */
[----:B------:R-:W-:Y:S08]  /*1f60*/  @P1 BRA `(.L_x_27) ;  /* 0xfffffffc001c1947 */ /* 0x000ff0000383ffff */
.L_x_20:
[----:B0-----:R-:W-:Y:S01]  /*1f70*/  IMAD.U32 R22, RZ, RZ, UR20 ;  /* 0x00000014ff167e24 */ /* 0x001fe2000f8e00ff */
[----:B------:R-:W-:Y:S01]  /*1f80*/  SHF.L.U32 R21, R165, 0x1f, RZ ;  /* 0x0000001fa5157819 */ /* 0x000fe200000006ff */
[----:B------:R-:W-:Y:S01]  /*1f90*/  UIADD3 UR5, UR5, UR18, URZ ;  /* 0x0000001205057290 */ /* 0x000fe2000fffe03f */
[----:B------:R-:W0:Y:S01]  /*1fa0*/  LDC R154, c[0x0][0x288] ;  /* 0x0000a200ff9a7b82 */ /* 0x000e220000000800 */
[----:B------:R-:W-:Y:S01]  /*1fb0*/  UISETP.GE.U32.AND UP1, UPT, UR18, 0x6, UPT ;  /* 0x000000061200788c */ /* 0x000fe2000bf26070 */
[----:B------:R-:W-:Y:S01]  /*1fc0*/  SHF.R.S32.HI R156, RZ, 0x1f, R4 ;  /* 0x0000001fff9c7819 */ /* 0x000fe20000011404 */
[----:B------:R-:W-:Y:S02]  /*1fd0*/  UISETP.GT.U32.AND UP0, UPT, UR5, 0x5, UPT ;  /* 0x000000050500788c */ /* 0x000fe4000bf04070 */
[----:B------:R-:W-:Y:S02]  /*1fe0*/  UIMAD.WIDE.U32 UR10, UR5, -0x55555555, URZ ;  /* 0xaaaaaaab050a78a5 */ /* 0x000fe4000f8e003f */
[----:B------:R-:W-:Y:S01]  /*1ff0*/  UISETP.LT.U32.AND UP0, UPT, UR18, 0x6, UP0 ;  /* 0x000000061200788c */ /* 0x000fe20008701070 */
[----:B------:R1:W-:Y:S01]  /*2000*/  SYNCS.ARRIVE.TRANS64.A1T0 RZ, [R22+UR19], RZ ;  /* 0x000000ff16ff79a7 */ /* 0x0003e20008100013 */
[----:B------:R-:W-:-:S02]  /*2010*/  WARPGROUP.DEPBAR.LE gsb0, 0x0 ;  /* 0x00008000000079c5 */ /* 0x000fc40000010000 */
[----:B------:R-:W-:Y:S02]  /*2020*/  USEL UR12, URZ, 0x1, !UP0 ;  /* 0x000000013f0c7887 */ /* 0x000fe4000c000000 */
[----:B------:R-:W-:Y:S02]  /*2030*/  USHF.R.U32.HI UR10, URZ, 0x2, UR11 ;  /* 0x000000023f0a7899 */ /* 0x000fe4000801160b */
[----:B------:R-:W-:Y:S01]  /*2040*/  ULOP3.LUT UR4, UR4, UR12, URZ, 0x3c, !UPT ;  /* 0x0000000c04047292 */ /* 0x000fe2000f8e3c3f */
[----:B------:R-:W4:Y:S01]  /*2050*/  SYNCS.PHASECHK.TRANS64.TRYWAIT P0, [UR8+0x8], R21 ;  /* 0x00000815ff0075a7 */ /* 0x000f220008000148 */
[----:B------:R-:W-:Y:S02]  /*2060*/  UIMAD UR5, UR10, -0x6, UR5 ;  /* 0xfffffffa0a0578a4 */ /* 0x000fe4000f8e0205 */
[----:B------:R-:W-:Y:S01]  /*2070*/  @UP1 ULOP3.LUT UR4, UR4, 0x1, UR10, 0x78, !UPT ;  /* 0x0000000104041892 */ /* 0x000fe2000f8e780a */
[----:B01--4-:R-:W-:Y:S11]  /*2080*/  @!P0 BRA `(.L_x_28) ;  /* 0x000000ac003c8947 */ /* 0x013ff60003800000 */
.L_x_310:
[----:B------:R-:W-:Y:S01]  /*2090*/  ULDC.64 UR10, c[0x0][0x6d0] ;  /* 0x0001b400000a7ab9 */ /* 0x000fe20000000a00 */
[----:B------:R-:W-:Y:S02]  /*20a0*/  IMAD.SHL.U32 R160, R6, 0x40, RZ ;  /* 0x0000004006a07824 */ /* 0x000fe400078e00ff */
[----:B0-----:R-:W-:Y:S02]  /*20b0*/  IMAD R21, R156, UR10, RZ ;  /* 0x0000000a9c157c24 */ /* 0x001fe4000f8e02ff */
[C---:B------:R-:W-:Y:S01]  /*20c0*/  IMAD.WIDE.U32 R152, R4.reuse, UR10, R14 ;  /* 0x0000000a04987c25 */ /* 0x040fe2000f8e000e */
[----:B------:R-:W-:Y:S01]  /*20d0*/  ULDC UR10, c[0x0][0x284] ;  /* 0x0000a100000a7ab9 */ /* 0x000fe20000000800 */
[----:B------:R-:W-:Y:S02]  /*20e0*/  SHF.R.S32.HI R161, RZ, 0x1f, R160 ;  /* 0x0000001fffa17819 */ /* 0x000fe400000114a0 */
[----:B------:R-:W-:Y:S01]  /*20f0*/  IMAD R155, R4, UR11, R21 ;  /* 0x0000000b049b7c24 */ /* 0x000fe2000f8e0215 */
[C---:B------:R-:W-:Y:S01]  /*2100*/  ISETP.GE.AND P0, PT, R160.reuse, UR10, PT ;  /* 0x0000000aa0007c0c */ /* 0x040fe2000bf06270 */
[----:B------:R-:W-:Y:S01]  /*2110*/  IMAD.SHL.U32 R21, R5, 0x100, RZ ;  /* 0x0000010005157824 */ /* 0x000fe200078e00ff */
[----:B------:R-:W-:Y:S01]  /*2120*/  IADD3 R152, P1, R160, R152, RZ ;  /* 0x00000098a0987210 */ /* 0x000fe20007f3e0ff */
[----:B------:R-:W-:-:S03]  /*2130*/  IMAD.WIDE R22, R16, 0x2, RZ ;  /* 0x0000000210167825 */ /* 0x000fc600078e02ff */
[----:B------:R-:W-:Y:S01]  /*2140*/  ISETP.GE.OR P0, PT, R21, R154, P0 ;  /* 0x0000009a1500720c */ /* 0x000fe20000706670 */
[----:B------:R-:W-:Y:S01]  /*2150*/  IMAD R6, R16, -0x2, R154 ;  /* 0xfffffffe10067824 */ /* 0x000fe200078e029a */
[----:B------:R-:W-:Y:S01]  /*2160*/  IADD3.X R153, R161, R153, R155, P1, !PT ;  /* 0x00000099a1997210 */ /* 0x000fe20000ffe49b */
[----:B------:R-:W-:-:S04]  /*2170*/  IMAD.WIDE R170, R5, 0x100, R22 ;  /* 0x0000010005aa7825 */ /* 0x000fc800078e0216 */
[----:B------:R-:W-:-:S06]  /*2180*/  IMAD.IADD R5, R6, 0x1, -R21 ;  /* 0x0000000106057824 */ /* 0x000fcc00078e0a15 */
[----:B------:R-:W-:Y:S05]  /*2190*/  @P0 BRA `(.L_x_29) ;  /* 0x0000009000a00947 */ /* 0x000fea0003800000 */
[----:B------:R-:W0:Y:S01]  /*21a0*/  LDC.64 R22, c[0x0][0x6c8] ;  /* 0x0001b200ff167b82 */ /* 0x000e220000000a00 */
[----:B---3-5:R-:W-:Y:S01]  /*21b0*/  ISETP.NE.AND P0, PT, R10, RZ, PT ;  /* 0x000000ff0a00720c */ /* 0x028fe20003f05270 */
[----:B------:R-:W-:Y:S01]  /*21c0*/  IMAD.IADD R166, R18, 0x1, -R160 ;  /* 0x0000000112a67824 */ /* 0x000fe200078e0aa0 */
[----:B------:R-:W-:Y:S01]  /*21d0*/  ISETP.GT.AND P1, PT, R5, RZ, PT ;  /* 0x000000ff0500720c */ /* 0x000fe20003f24270 */
[----:B------:R-:W-:Y:S03]  /*21e0*/  BSSY B0, `(.L_x_29) ;  /* 0x0000923000007945 */ /* 0x000fe60003800000 */
[----:B------:R-:W-:Y:S01]  /*21f0*/  ISETP.GT.AND P5, PT, R166, RZ, P1 ;  /* 0x000000ffa600720c */ /* 0x000fe20000fa4270 */
[-C--:B0-----:R-:W-:Y:S02]  /*2200*/  IMAD R6, R171, R22.reuse, RZ ;  /* 0x00000016ab067224 */ /* 0x081fe400078e02ff */
[----:B------:R-:W-:-:S04]  /*2210*/  IMAD.WIDE.U32 R172, R170, R22, R152 ;  /* 0x00000016aaac7225 */ /* 0x000fc800078e0098 */
[----:B------:R-:W-:-:S04]  /*2220*/  IMAD R21, R170, R23, R6 ;  /* 0x00000017aa157224 */ /* 0x000fc800078e0206 */
[----:B------:R-:W-:Y:S01]  /*2230*/  IMAD.IADD R163, R173, 0x1, R21 ;  /* 0x00000001ada37824 */ /* 0x000fe200078e0215 */
[----:B------:R-:W-:Y:S06]  /*2240*/  @!P0 BRA `(.L_x_30) ;  /* 0x00000064006c8947 */ /* 0x000fec0003800000 */
[----:B------:R-:W-:Y:S01]  /*2250*/  ULDC.64 UR10, c[0x0][0x6b8] ;  /* 0x0001ae00000a7ab9 */ /* 0x000fe20000000a00 */
[----:B------:R-:W-:Y:S01]  /*2260*/  ULDC.64 UR14, c[0x0][0x6b0] ;  /* 0x0001ac00000e7ab9 */ /* 0x000fe20000000a00 */
[----:B------:R-:W-:Y:S01]  /*2270*/  IMAD.WIDE.U32 R152, R4, UR10, R14 ;  /* 0x0000000a04987c25 */ /* 0x000fe2000f8e000e */
[----:B------:R-:W-:Y:S01]  /*2280*/  ULDC.64 UR22, c[0x0][0x6a8] ;  /* 0x0001aa0000167ab9 */ /* 0x000fe20000000a00 */
[----:B------:R-:W0:Y:S01]  /*2290*/  LDC.64 R168, c[0x0][0x6b0] ;  /* 0x0001ac00ffa87b82 */ /* 0x000e220000000a00 */
[----:B------:R-:W-:Y:S01]  /*22a0*/  ULDC.64 UR12, c[0x0][0x6c0] ;  /* 0x0001b000000c7ab9 */ /* 0x000fe20000000a00 */
[----:B------:R-:W-:Y:S01]  /*22b0*/  IMAD R21, R156, UR10, RZ ;  /* 0x0000000a9c157c24 */ /* 0x000fe2000f8e02ff */
[----:B------:R-:W-:-:S03]  /*22c0*/  IADD3 R156, P0, R160, R152, RZ ;  /* 0x00000098a09c7210 */ /* 0x000fc60007f1e0ff */
[----:B------:R-:W-:Y:S02]  /*22d0*/  IMAD R173, R4, UR11, R21 ;  /* 0x0000000b04ad7c24 */ /* 0x000fe4000f8e0215 */
[----:B------:R-:W-:-:S03]  /*22e0*/  IMAD R21, R171, UR14, RZ ;  /* 0x0000000eab157c24 */ /* 0x000fc6000f8e02ff */
[----:B------:R-:W-:Y:S01]  /*22f0*/  IADD3.X R157, R161, R153, R173, P0, !PT ;  /* 0x00000099a19d7210 */ /* 0x000fe200007fe4ad */
[C---:B------:R-:W-:Y:S02]  /*2300*/  IMAD R167, R170.reuse, UR15, R21 ;  /* 0x0000000faaa77c24 */ /* 0x040fe4000f8e0215 */
[----:B------:R-:W-:-:S04]  /*2310*/  IMAD.WIDE.U32 R152, R170, UR14, R156 ;  /* 0x0000000eaa987c25 */ /* 0x000fc8000f8e009c */
[----:B------:R-:W-:Y:S01]  /*2320*/  IMAD.IADD R21, R153, 0x1, R167 ;  /* 0x0000000199157824 */ /* 0x000fe200078e02a7 */
[----:B------:R-:W-:-:S04]  /*2330*/  LEA R154, P0, R152, UR22, 0x2 ;  /* 0x00000016989a7c11 */ /* 0x000fc8000f8010ff */
[----:B------:R-:W-:-:S05]  /*2340*/  LEA.HI.X R155, R152, UR23, R21, 0x2, P0 ;  /* 0x00000017989b7c11 */ /* 0x000fca00080f1415 */
[----:B------:R-:W3:Y:S01]  /*2350*/  @P5 LDG.E.LTC128B R21, desc[UR16][R154.64] ;  /* 0x000000109a155981 */ /* 0x000ee2000c1e1920 */
[----:B------:R-:W-:Y:S01]  /*2360*/  IMAD.WIDE.U32 R158, R170, UR14, R160 ;  /* 0x0000000eaa9e7c25 */ /* 0x000fe2000f8e00a0 */
[----:B------:R-:W-:Y:S01]  /*2370*/  LEA R152, P0, R172, UR12, 0x2 ;  /* 0x0000000cac987c11 */ /* 0x000fe2000f8010ff */
[----:B------:R-:W-:Y:S02]  /*2380*/  BSSY B1, `(.L_x_31) ;  /* 0x0000016000017945 */ /* 0x000fe40003800000 */
[----:B0-----:R-:W-:Y:S01]  /*2390*/  IMAD.WIDE.U32 R170, R170, UR14, R168 ;  /* 0x0000000eaaaa7c25 */ /* 0x001fe2000f8e00a8 */
[----:B------:R-:W-:Y:S02]  /*23a0*/  IADD3 R162, P2, R14, R158, RZ ;  /* 0x0000009e0ea27210 */ /* 0x000fe40007f5e0ff */
[----:B------:R-:W-:Y:S01]  /*23b0*/  LEA.HI.X R153, R172, UR13, R163, 0x2, P0 ;  /* 0x0000000dac997c11 */ /* 0x000fe200080f14a3 */
[----:B------:R-:W-:Y:S01]  /*23c0*/  IMAD.IADD R177, R167, 0x1, R171 ;  /* 0x00000001a7b17824 */ /* 0x000fe200078e02ab */
[----:B------:R-:W-:-:S02]  /*23d0*/  ISETP.GT.AND P0, PT, R5, 0x1, PT ;  /* 0x000000010500780c */ /* 0x000fc40003f04270 */
[----:B------:R-:W-:Y:S02]  /*23e0*/  IADD3.X R163, R15, R167, R159, P2, !PT ;  /* 0x000000a70fa37210 */ /* 0x000fe400017fe49f */
[----:B------:R-:W-:Y:S01]  /*23f0*/  ISETP.GT.AND P2, PT, R166, RZ, P0 ;  /* 0x000000ffa600720c */ /* 0x000fe20000744270 */
[----:B------:R-:W-:-:S04]  /*2400*/  IMAD.WIDE.U32 R162, R4, UR10, R162 ;  /* 0x0000000a04a27c25 */ /* 0x000fc8000f8e00a2 */
[----:B------:R-:W-:Y:S02]  /*2410*/  IMAD.IADD R159, R173, 0x1, R163 ;  /* 0x00000001ad9f7824 */ /* 0x000fe400078e02a3 */
[----:B---3--:R-:W-:-:S04]  /*2420*/  IMAD R6, R21, R10, RZ ;  /* 0x0000000a15067224 */ /* 0x008fc800078e02ff */
[----:B--2---:R-:W-:Y:S01]  /*2430*/  IMAD R175, R24, R11, R6 ;  /* 0x0000000b18af7224 */ /* 0x004fe200078e0206 */
[----:B------:R-:W-:Y:S02]  /*2440*/  IADD3 R6, P6, R156, R170, RZ ;  /* 0x000000aa9c067210 */ /* 0x000fe40007fde0ff */
[----:B------:R-:W-:Y:S02]  /*2450*/  LEA R156, P4, R22, R152, 0x2 ;  /* 0x00000098169c7211 */ /* 0x000fe400078810ff */
[----:B------:R0:W-:Y:S01]  /*2460*/  @P5 STG.E desc[UR16][R152.64], R175 ;  /* 0x000000af98005986 */ /* 0x0001e2000c101910 */
[----:B------:R-:W-:Y:S01]  /*2470*/  IMAD.X R167, R177, 0x1, R157, P6 ;  /* 0x00000001b1a77824 */ /* 0x000fe200030e069d */
[----:B------:R-:W-:Y:S02]  /*2480*/  LEA R168, P6, R162, UR22, 0x2 ;  /* 0x00000016a2a87c11 */ /* 0x000fe4000f8c10ff */
[----:B------:R-:W-:Y:S02]  /*2490*/  LEA R158, P5, R6, UR22, 0x2 ;  /* 0x00000016069e7c11 */ /* 0x000fe4000f8a10ff */
[----:B------:R-:W-:-:S02]  /*24a0*/  LEA.HI.X R169, R162, UR23, R159, 0x2, P6 ;  /* 0x00000017a2a97c11 */ /* 0x000fc4000b0f149f */
[----:B------:R-:W-:Y:S01]  /*24b0*/  LEA.HI.X R159, R6, UR23, R167, 0x2, P5 ;  /* 0x00000017069f7c11 */ /* 0x000fe2000a8f14a7 */
[----:B------:R-:W-:Y:S08]  /*24c0*/  @!P2 BRA `(.L_x_32) ;  /* 0x000000000004a947 */ /* 0x000ff00003800000 */
[----:B------:R1:W5:Y:S02]  /*24d0*/  LDG.E.LTC128B R21, desc[UR16][R158.64] ;  /* 0x000000109e157981 */ /* 0x000364000c1e1920 */
.L_x_32:
[----:B------:R-:W-:Y:S05]  /*24e0*/  BSYNC B1 ;  /* 0x0000000000017941 */ /* 0x000fea0003800000 */
.L_x_31:
[----:B-----5:R-:W-:Y:S01]  /*24f0*/  IMAD R6, R21, R10, RZ ;  /* 0x0000000a15067224 */ /* 0x020fe200078e02ff */
[----:B------:R-:W-:Y:S01]  /*2500*/  LEA.HI.X R157, R22, R153, R23, 0x2, P4 ;  /* 0x00000099169d7211 */ /* 0x000fe200020f1417 */
[----:B------:R-:W-:Y:S01]  /*2510*/  BSSY B1, `(.L_x_33) ;  /* 0x0000008000017945 */ /* 0x000fe20003800000 */
[----:B------:R-:W-:Y:S01]  /*2520*/  ISETP.GT.AND P1, PT, R166, 0x8, P1 ;  /* 0x00000008a600780c */ /* 0x000fe20000f24270 */
[----:B------:R-:W-:Y:S01]  /*2530*/  IMAD R163, R25, R11, R6 ;  /* 0x0000000b19a37224 */ /* 0x000fe200078e0206 */
[----:B------:R-:W-:-:S04]  /*2540*/  IADD3 R24, P5, P6, R14, R170, R160 ;  /* 0x000000aa0e187210 */ /* 0x000fc80007ebe0a0 */
[----:B------:R2:W-:Y:S01]  /*2550*/  @P2 STG.E desc[UR16][R156.64], R163 ;  /* 0x000000a39c002986 */ /* 0x0005e2000c101910 */
[----:B------:R-:W-:-:S06]  /*2560*/  IADD3.X R25, R15, R177, R161, P5, P6 ;  /* 0x000000b10f197210 */ /* 0x000fcc0002fec4a1 */
[----:B------:R-:W-:Y:S05]  /*2570*/  @!P1 BRA `(.L_x_34) ;  /* 0x0000000000049947 */ /* 0x000fea0003800000 */
[----:B------:R3:W5:Y:S02]  /*2580*/  LDG.E.LTC128B R21, desc[UR16][R168.64+0x20] ;  /* 0x00002010a8157981 */ /* 0x000764000c1e1920 */
.L_x_34:
[----:B------:R-:W-:Y:S05]  /*2590*/  BSYNC B1 ;  /* 0x0000000000017941 */ /* 0x000fea0003800000 */
.L_x_33:
[----:B------:R-:W-:Y:S01]  /*25a0*/  IMAD.WIDE.U32 R24, R4, UR10, R24 ;  /* 0x0000000a04187c25 */ /* 0x000fe2000f8e0018 */
[----:B------:R-:W-:Y:S01]  /*25b0*/  ISETP.GT.AND P0, PT, R166, 0x8, P0 ;  /* 0x00000008a600780c */ /* 0x000fe20000704270 */
[----:B------:R-:W-:Y:S01]  /*25c0*/  USHF.L.U64.HI UR13, UR14, 0x5, UR15 ;  /* 0x000000050e0d7899 */ /* 0x000fe2000801020f */
[----:B------:R-:W-:Y:S01]  /*25d0*/  ISETP.GT.AND P2, PT, R5, 0x8, PT ;  /* 0x000000080500780c */ /* 0x000fe20003f44270 */
[----:B------:R-:W-:Y:S01]  /*25e0*/  IMAD.IADD R25, R173, 0x1, R25 ;  /* 0x00000001ad197824 */ /* 0x000fe200078e0219 */
[C---:B------:R-:W-:Y:S01]  /*25f0*/  LEA R160, P5, R24.reuse, UR22, 0x2 ;  /* 0x0000001618a07c11 */ /* 0x040fe2000f8a10ff */
[----:B-----5:R-:W-:Y:S01]  /*2600*/  IMAD R6, R21, R10, RZ ;  /* 0x0000000a15067224 */ /* 0x020fe200078e02ff */
[----:B------:R-:W-:Y:S01]  /*2610*/  USHF.L.U32 UR12, UR14, 0x5, URZ ;  /* 0x000000050e0c7899 */ /* 0x000fe2000800063f */
[----:B------:R-:W-:Y:S01]  /*2620*/  BSSY B1, `(.L_x_35) ;  /* 0x0000009000017945 */ /* 0x000fe20003800000 */
[----:B------:R-:W-:Y:S01]  /*2630*/  LEA.HI.X R161, R24, UR23, R25, 0x2, P5 ;  /* 0x0000001718a17c11 */ /* 0x000fe2000a8f1419 */
[----:B--2---:R-:W-:Y:S01]  /*2640*/  IMAD R163, R26, R11, R6 ;  /* 0x0000000b1aa37224 */ /* 0x004fe200078e0206 */
[----:B------:R-:W-:Y:S01]  /*2650*/  ISETP.GT.AND P4, PT, R166, RZ, P2 ;  /* 0x000000ffa600720c */ /* 0x000fe20001784270 */
[----:B------:R-:W-:-:S02]  /*2660*/  @P1 IMAD.MOV.U32 R24, RZ, RZ, R152 ;  /* 0x000000ffff181224 */ /* 0x000fc400078e0098 */
[----:B------:R-:W-:-:S05]  /*2670*/  @P1 IMAD.MOV.U32 R25, RZ, RZ, R153 ;  /* 0x000000ffff191224 */ /* 0x000fca00078e0099 */
[----:B------:R2:W-:Y:S01]  /*2680*/  @P1 STG.E desc[UR16][R24.64+0x20], R163 ;  /* 0x000020a318001986 */ /* 0x0005e2000c101910 */
[----:B------:R-:W-:Y:S05]  /*2690*/  @!P0 BRA `(.L_x_36) ;  /* 0x0000000000048947 */ /* 0x000fea0003800000 */
[----:B------:R4:W5:Y:S02]  /*26a0*/  LDG.E.LTC128B R21, desc[UR16][R160.64+0x20] ;  /* 0x00002010a0157981 */ /* 0x000964000c1e1920 */
.L_x_36:
[----:B------:R-:W-:Y:S05]  /*26b0*/  BSYNC B1 ;  /* 0x0000000000017941 */ /* 0x000fea0003800000 */
.L_x_35:
[----:B-----5:R-:W-:Y:S01]  /*26c0*/  IMAD R4, R21, R10, RZ ;  /* 0x0000000a15047224 */ /* 0x020fe200078e02ff */
[----:B--2---:R-:W-:Y:S01]  /*26d0*/  IADD3 R24, P1, R154, UR12, RZ ;  /* 0x0000000c9a187c10 */ /* 0x004fe2000ff3e0ff */
[----:B------:R-:W-:Y:S02]  /*26e0*/  IMAD.MOV.U32 R167, RZ, RZ, R21 ;  /* 0x000000ffffa77224 */ /* 0x000fe400078e0015 */
[----:B---3--:R-:W-:Y:S01]  /*26f0*/  IMAD R169, R27, R11, R4 ;  /* 0x0000000b1ba97224 */ /* 0x008fe200078e0204 */
[----:B------:R-:W-:Y:S01]  /*2700*/  IADD3.X R25, R155, UR13, RZ, P1, !PT ;  /* 0x0000000d9b197c10 */ /* 0x000fe20008ffe4ff */
[----:B------:R-:W-:Y:S02]  /*2710*/  @P0 IMAD.MOV.U32 R26, RZ, RZ, R156 ;  /* 0x000000ffff1a0224 */ /* 0x000fe400078e009c */
[----:B------:R-:W-:-:S05]  /*2720*/  @P0 IMAD.MOV.U32 R27, RZ, RZ, R157 ;  /* 0x000000ffff1b0224 */ /* 0x000fca00078e009d */
[----:B------:R2:W-:Y:S04]  /*2730*/  @P0 STG.E desc[UR16][R26.64+0x20], R169 ;  /* 0x000020a91a000986 */ /* 0x0005e8000c101910 */
[----:B------:R-:W3:Y:S01]  /*2740*/  @P4 LDG.E.LTC128B R167, desc[UR16][R24.64] ;  /* 0x0000001018a74981 */ /* 0x000ee2000c1e1920 */
[C---:B------:R-:W-:Y:S01]  /*2750*/  IMAD.SHL.U32 R4, R22.reuse, 0x20, RZ ;  /* 0x0000002016047824 */ /* 0x040fe200078e00ff */
[----:B------:R-:W-:Y:S01]  /*2760*/  SHF.L.U64.HI R6, R22, 0x5, R23 ;  /* 0x0000000516067819 */ /* 0x000fe20000010217 */
[----:B------:R-:W-:Y:S01]  /*2770*/  BSSY B1, `(.L_x_37) ;  /* 0x000000c000017945 */ /* 0x000fe20003800000 */
[----:B------:R-:W-:Y:S02]  /*2780*/  ISETP.GT.AND P0, PT, R5, 0x9, PT ;  /* 0x000000090500780c */ /* 0x000fe40003f04270 */
[----:B----4-:R-:W-:-:S02]  /*2790*/  IADD3 R160, P5, R4, R152, RZ ;  /* 0x0000009804a07210 */ /* 0x010fc40007fbe0ff */
[----:B------:R-:W-:-:S03]  /*27a0*/  ISETP.GT.AND P1, PT, R166, RZ, P0 ;  /* 0x000000ffa600720c */ /* 0x000fc60000724270 */
[----:B------:R-:W-:Y:S01]  /*27b0*/  IMAD.X R161, R6, 0x1, R153, P5 ;  /* 0x0000000106a17824 */ /* 0x000fe200028e0699 */
[----:B------:R-:W-:-:S04]  /*27c0*/  IADD3 R162, P5, R158, UR12, RZ ;  /* 0x0000000c9ea27c10 */ /* 0x000fc8000ffbe0ff */
[----:B------:R-:W-:Y:S01]  /*27d0*/  IADD3.X R163, R159, UR13, RZ, P5, !PT ;  /* 0x0000000d9fa37c10 */ /* 0x000fe2000affe4ff */
[----:B---3--:R-:W-:-:S04]  /*27e0*/  IMAD R21, R167, R10, RZ ;  /* 0x0000000aa7157224 */ /* 0x008fc800078e02ff */
[----:B------:R-:W-:-:S05]  /*27f0*/  IMAD R21, R28, R11, R21 ;  /* 0x0000000b1c157224 */ /* 0x000fca00078e0215 */
[----:B------:R2:W-:Y:S01]  /*2800*/  @P4 STG.E desc[UR16][R160.64], R21 ;  /* 0x00000015a0004986 */ /* 0x0005e2000c101910 */
[----:B------:R-:W-:Y:S05]  /*2810*/  @!P1 BRA `(.L_x_38) ;  /* 0x0000000000049947 */ /* 0x000fea0003800000 */
[----:B------:R3:W5:Y:S02]  /*2820*/  LDG.E.LTC128B R167, desc[UR16][R162.64] ;  /* 0x00000010a2a77981 */ /* 0x000764000c1e1920 */
.L_x_38:
[----:B------:R-:W-:Y:S05]  /*2830*/  BSYNC B1 ;  /* 0x0000000000017941 */ /* 0x000fea0003800000 */
.L_x_37:
[----:B------:R-:W-:Y:S01]  /*2840*/  UIADD3 UR10, UP0, UR12, 0x20, URZ ;  /* 0x000000200c0a7890 */ /* 0x000fe2000ff1e03f */
[----:B------:R-:W-:Y:S01]  /*2850*/  ISETP.GT.AND P2, PT, R166, 0x8, P2 ;  /* 0x00000008a600780c */ /* 0x000fe20001744270 */
[----:B-----5:R-:W-:Y:S01]  /*2860*/  IMAD R22, R167, R10, RZ ;  /* 0x0000000aa7167224 */ /* 0x020fe200078e02ff */
[----:B--2---:R-:W-:Y:S01]  /*2870*/  IADD3 R26, P4, R4, R156, RZ ;  /* 0x0000009c041a7210 */ /* 0x004fe20007f9e0ff */
[----:B------:R-:W-:Y:S02]  /*2880*/  UIADD3.X UR11, URZ, UR13, URZ, UP0, !UPT ;  /* 0x0000000d3f0b7290 */ /* 0x000fe400087fe43f */
[----:B------:R-:W-:Y:S01]  /*2890*/  IADD3 R28, P5, R154, UR10, RZ ;  /* 0x0000000a9a1c7c10 */ /* 0x000fe2000ffbe0ff */
[----:B------:R-:W-:Y:S02]  /*28a0*/  IMAD R169, R29, R11, R22 ;  /* 0x0000000b1da97224 */ /* 0x000fe400078e0216 */
[----:B------:R-:W-:Y:S01]  /*28b0*/  IMAD.X R27, R6, 0x1, R157, P4 ;  /* 0x00000001061b7824 */ /* 0x000fe200020e069d */
[----:B------:R-:W-:-:S04]  /*28c0*/  IADD3.X R29, R155, UR11, RZ, P5, !PT ;  /* 0x0000000b9b1d7c10 */ /* 0x000fc8000affe4ff */
[----:B------:R2:W-:Y:S04]  /*28d0*/  @P1 STG.E desc[UR16][R26.64], R169 ;  /* 0x000000a91a001986 */ /* 0x0005e8000c101910 */
[----:B------:R-:W4:Y:S01]  /*28e0*/  @P2 LDG.E.LTC128B R167, desc[UR16][R28.64] ;  /* 0x000000101ca72981 */ /* 0x000f22000c1e1920 */
[----:B------:R-:W-:Y:S01]  /*28f0*/  IADD3 R22, P1, R4, 0x20, RZ ;  /* 0x0000002004167810 */ /* 0x000fe20007f3e0ff */
[----:B------:R-:W-:Y:S01]  /*2900*/  BSSY B1, `(.L_x_39) ;  /* 0x000000c000017945 */ /* 0x000fe20003800000 */
[----:B------:R-:W-:Y:S02]  /*2910*/  ISETP.GT.AND P4, PT, R166, 0x8, P0 ;  /* 0x00000008a600780c */ /* 0x000fe40000784270 */
[----:B0-----:R-:W-:Y:S01]  /*2920*/  IADD3 R152, P5, R22, R152, RZ ;  /* 0x0000009816987210 */ /* 0x001fe20007fbe0ff */
[----:B------:R-:W-:Y:S01]  /*2930*/  IMAD.X R21, RZ, RZ, R6, P1 ;  /* 0x000000ffff157224 */ /* 0x000fe200008e0606 */
[----:B------:R-:W-:-:S03]  /*2940*/  IADD3 R154, P0, R158, UR10, RZ ;  /* 0x0000000a9e9a7c10 */ /* 0x000fc6000ff1e0ff */
[----:B------:R-:W-:Y:S01]  /*2950*/  IMAD.X R153, R21, 0x1, R153, P5 ;  /* 0x0000000115997824 */ /* 0x000fe200028e0699 */
[----:B------:R-:W-:Y:S01]  /*2960*/  IADD3.X R155, R159, UR11, RZ, P0, !PT ;  /* 0x0000000b9f9b7c10 */ /* 0x000fe200087fe4ff */
[----:B----4-:R-:W-:-:S04]  /*2970*/  IMAD R23, R167, R10, RZ ;  /* 0x0000000aa7177224 */ /* 0x010fc800078e02ff */
[----:B------:R-:W-:-:S05]  /*2980*/  IMAD R23, R30, R11, R23 ;  /* 0x0000000b1e177224 */ /* 0x000fca00078e0217 */
[----:B------:R2:W-:Y:S01]  /*2990*/  @P2 STG.E desc[UR16][R152.64], R23 ;  /* 0x0000001798002986 */ /* 0x0005e2000c101910 */
[----:B------:R-:W-:Y:S05]  /*29a0*/  @!P4 BRA `(.L_x_40) ;  /* 0x000000000004c947 */ /* 0x000fea0003800000 */
[----:B------:R0:W5:Y:S02]  /*29b0*/  LDG.E.LTC128B R167, desc[UR16][R154.64] ;  /* 0x000000109aa77981 */ /* 0x000164000c1e1920 */
.L_x_40:
[----:B------:R-:W-:Y:S05]  /*29c0*/  BSYNC B1 ;  /* 0x0000000000017941 */ /* 0x000fea0003800000 */
.L_x_39:
[----:B-----5:R-:W-:Y:S01]  /*29d0*/  IMAD R28, R167, R10, RZ ;  /* 0x0000000aa71c7224 */ /* 0x020fe200078e02ff */
[----:B------:R-:W-:Y:S01]  /*29e0*/  IADD3 R30, P2, R22, R156, RZ ;  /* 0x0000009c161e7210 */ /* 0x000fe20007f5e0ff */
[----:B------:R-:W-:Y:S01]  /*29f0*/  BSSY B1, `(.L_x_41) ;  /* 0x000000c000017945 */ /* 0x000fe20003800000 */
[----:B------:R-:W-:Y:S01]  /*2a00*/  ISETP.GT.AND P1, PT, R5, 0x10, PT ;  /* 0x000000100500780c */ /* 0x000fe20003f24270 */
[----:B--2---:R-:W-:Y:S01]  /*2a10*/  IMAD R23, R31, R11, R28 ;  /* 0x0000000b1f177224 */ /* 0x004fe200078e021c */
[----:B------:R-:W-:Y:S01]  /*2a20*/  ISETP.GT.AND P0, PT, R5, 0x11, PT ;  /* 0x000000110500780c */ /* 0x000fe20003f04270 */
[----:B------:R-:W-:Y:S01]  /*2a30*/  IMAD.X R31, R21, 0x1, R157, P2 ;  /* 0x00000001151f7824 */ /* 0x000fe200010e069d */
[----:B------:R-:W-:Y:S02]  /*2a40*/  ISETP.GT.AND P5, PT, R166, RZ, P1 ;  /* 0x000000ffa600720c */ /* 0x000fe40000fa4270 */
[----:B------:R-:W-:Y:S02]  /*2a50*/  IADD3 R152, P2, R24, UR12, RZ ;  /* 0x0000000c18987c10 */ /* 0x000fe4000ff5e0ff */
[----:B------:R2:W-:Y:S01]  /*2a60*/  @P4 STG.E desc[UR16][R30.64], R23 ;  /* 0x000000171e004986 */ /* 0x0005e2000c101910 */
[----:B------:R-:W-:-:S02]  /*2a70*/  IADD3 R28, P6, R160, R4, RZ ;  /* 0x00000004a01c7210 */ /* 0x000fc40007fde0ff */
[----:B------:R-:W-:-:S06]  /*2a80*/  IADD3.X R153, R25, UR13, RZ, P2, !PT ;  /* 0x0000000d19997c10 */ /* 0x000fcc00097fe4ff */
[----:B------:R-:W-:Y:S05]  /*2a90*/  @!P5 BRA `(.L_x_42) ;  /* 0x000000000004d947 */ /* 0x000fea0003800000 */
[----:B------:R4:W5:Y:S02]  /*2aa0*/  LDG.E.LTC128B R167, desc[UR16][R152.64] ;  /* 0x0000001098a77981 */ /* 0x000964000c1e1920 */
.L_x_42:
[----:B------:R-:W-:Y:S05]  /*2ab0*/  BSYNC B1 ;  /* 0x0000000000017941 */ /* 0x000fea0003800000 */
.L_x_41:
[----:B--2--5:R-:W-:Y:S01]  /*2ac0*/  IMAD R23, R167, R10, RZ ;  /* 0x0000000aa7177224 */ /* 0x024fe200078e02ff */
[----:B------:R-:W-:Y:S01]  /*2ad0*/  ISETP.GT.AND P2, PT, R166, RZ, P0 ;  /* 0x000000ffa600720c */ /* 0x000fe20000744270 */
[----:B------:R-:W-:Y:S01]  /*2ae0*/  IMAD.X R29, R161, 0x1, R6, P6 ;  /* 0x00000001a11d7824 */ /* 0x000fe200030e0606 */
[----:B0-----:R-:W-:Y:S01]  /*2af0*/  IADD3 R154, P6, R162, UR12, RZ ;  /* 0x0000000ca29a7c10 */ /* 0x001fe2000ffde0ff */
[----:B------:R-:W-:Y:S01]  /*2b00*/  IMAD R23, R32, R11, R23 ;  /* 0x0000000b20177224 */ /* 0x000fe200078e0217 */
[----:B------:R-:W-:Y:S01]  /*2b10*/  BSSY B1, `(.L_x_43) ;  /* 0x0000006000017945 */ /* 0x000fe20003800000 */
[----:B------:R-:W-:Y:S02]  /*2b20*/  IADD3 R30, P4, R26, R4, RZ ;  /* 0x000000041a1e7210 */ /* 0x000fe40007f9e0ff */
[----:B------:R-:W-:Y:S01]  /*2b30*/  IADD3.X R155, R163, UR13, RZ, P6, !PT ;  /* 0x0000000da39b7c10 */ /* 0x000fe2000b7fe4ff */
[----:B------:R0:W-:Y:S05]  /*2b40*/  @P5 STG.E desc[UR16][R28.64], R23 ;  /* 0x000000171c005986 */ /* 0x0001ea000c101910 */
[----:B------:R-:W-:Y:S05]  /*2b50*/  @!P2 BRA `(.L_x_44) ;  /* 0x000000000004a947 */ /* 0x000fea0003800000 */
[----:B------:R2:W5:Y:S02]  /*2b60*/  LDG.E.LTC128B R167, desc[UR16][R154.64] ;  /* 0x000000109aa77981 */ /* 0x000564000c1e1920 */
.L_x_44:
[----:B------:R-:W-:Y:S05]  /*2b70*/  BSYNC B1 ;  /* 0x0000000000017941 */ /* 0x000fea0003800000 */
.L_x_43:
[----:B-----5:R-:W-:Y:S01]  /*2b80*/  IMAD R32, R167, R10, RZ ;  /* 0x0000000aa7207224 */ /* 0x020fe200078e02ff */
[----:B------:R-:W-:Y:S01]  /*2b90*/  ISETP.GT.AND P1, PT, R166, 0x8, P1 ;  /* 0x00000008a600780c */ /* 0x000fe20000f24270 */
[----:B------:R-:W-:Y:S01]  /*2ba0*/  IMAD.X R31, R27, 0x1, R6, P4 ;  /* 0x000000011b1f7824 */ /* 0x000fe200020e0606 */
[----:B------:R-:W-:Y:S01]  /*2bb0*/  IADD3 R24, P4, R24, UR10, RZ ;  /* 0x0000000a18187c10 */ /* 0x000fe2000ff9e0ff */
[----:B------:R-:W-:Y:S01]  /*2bc0*/  IMAD R33, R33, R11, R32 ;  /* 0x0000000b21217224 */ /* 0x000fe200078e0220 */
[----:B------:R-:W-:Y:S01]  /*2bd0*/  BSSY B1, `(.L_x_45) ;  /* 0x0000006000017945 */ /* 0x000fe20003800000 */
[----:B------:R-:W-:Y:S02]  /*2be0*/  IADD3 R32, P5, R22, R160, RZ ;  /* 0x000000a016207210 */ /* 0x000fe40007fbe0ff */
[----:B------:R-:W-:Y:S01]  /*2bf0*/  IADD3.X R25, R25, UR11, RZ, P4, !PT ;  /* 0x0000000b19197c10 */ /* 0x000fe2000a7fe4ff */
[----:B------:R0:W-:Y:S05]  /*2c00*/  @P2 STG.E desc[UR16][R30.64], R33 ;  /* 0x000000211e002986 */ /* 0x0001ea000c101910 */
[----:B------:R-:W-:Y:S05]  /*2c10*/  @!P1 BRA `(.L_x_46) ;  /* 0x0000000000049947 */ /* 0x000fea0003800000 */
[----:B------:R0:W5:Y:S02]  /*2c20*/  LDG.E.LTC128B R167, desc[UR16][R24.64] ;  /* 0x0000001018a77981 */ /* 0x000164000c1e1920 */
.L_x_46:
[----:B------:R-:W-:Y:S05]  /*2c30*/  BSYNC B1 ;  /* 0x0000000000017941 */ /* 0x000fea0003800000 */
.L_x_45:
[----:B0----5:R-:W-:Y:S01]  /*2c40*/  IMAD R23, R167, R10, RZ ;  /* 0x0000000aa7177224 */ /* 0x021fe200078e02ff */
[----:B------:R-:W-:Y:S01]  /*2c50*/  ISETP.GT.AND P2, PT, R166, 0x8, P0 ;  /* 0x00000008a600780c */ /* 0x000fe20000744270 */
[----:B------:R-:W-:Y:S01]  /*2c60*/  IMAD.X R33, R21, 0x1, R161, P5 ;  /* 0x0000000115217824 */ /* 0x000fe200028e06a1 */
[----:B------:R-:W-:Y:S01]  /*2c70*/  IADD3 R24, P0, R162, UR10, RZ ;  /* 0x0000000aa2187c10 */ /* 0x000fe2000ff1e0ff */
[----:B------:R-:W-:Y:S01]  /*2c80*/  IMAD R23, R34, R11, R23 ;  /* 0x0000000b22177224 */ /* 0x000fe200078e0217 */
[----:B------:R-:W-:Y:S02]  /*2c90*/  BSSY B1, `(.L_x_47) ;  /* 0x0000005000017945 */ /* 0x000fe40003800000 */
[----:B------:R-:W-:Y:S02]  /*2ca0*/  IADD3.X R25, R163, UR11, RZ, P0, !PT ;  /* 0x0000000ba3197c10 */ /* 0x000fe400087fe4ff */
[----:B------:R0:W-:Y:S05]  /*2cb0*/  @P1 STG.E desc[UR16][R32.64], R23 ;  /* 0x0000001720001986 */ /* 0x0001ea000c101910 */
[----:B------:R-:W-:Y:S05]  /*2cc0*/  @!P2 BRA `(.L_x_48) ;  /* 0x000000000004a947 */ /* 0x000fea0003800000 */
[----:B------:R0:W5:Y:S02]  /*2cd0*/  LDG.E.LTC128B R167, desc[UR16][R24.64] ;  /* 0x0000001018a77981 */ /* 0x000164000c1e1920 */
.L_x_48:
[----:B------:R-:W-:Y:S05]  /*2ce0*/  BSYNC B1 ;  /* 0x0000000000017941 */ /* 0x000fea0003800000 */
.L_x_47:
[----:B------:R-:W-:Y:S01]  /*2cf0*/  IADD3 R26, P5, R22, R26, RZ ;  /* 0x0000001a161a7210 */ /* 0x000fe20007fbe0ff */
[----:B0----5:R-:W-:Y:S01]  /*2d00*/  IMAD R24, R167, R10, RZ ;  /* 0x0000000aa7187224 */ /* 0x021fe200078e02ff */
[----:B------:R-:W-:Y:S01]  /*2d10*/  ISETP.GT.AND P1, PT, R5, 0x18, PT ;  /* 0x000000180500780c */ /* 0x000fe20003f24270 */
[----:B------:R-:W-:Y:S01]  /*2d20*/  BSSY B1, `(.L_x_49) ;  /* 0x000000b000017945 */ /* 0x000fe20003800000 */
[----:B------:R-:W-:Y:S01]  /*2d30*/  IADD3 R32, P6, R152, UR12, RZ ;  /* 0x0000000c98207c10 */ /* 0x000fe2000ffde0ff */
[----:B------:R-:W-:Y:S01]  /*2d40*/  IMAD R35, R35, R11, R24 ;  /* 0x0000000b23237224 */ /* 0x000fe200078e0218 */
[----:B------:R-:W-:Y:S01]  /*2d50*/  ISETP.GT.AND P4, PT, R166, RZ, P1 ;  /* 0x000000ffa600720c */ /* 0x000fe20000f84270 */
[----:B------:R-:W-:Y:S01]  /*2d60*/  IMAD.X R27, R21, 0x1, R27, P5 ;  /* 0x00000001151b7824 */ /* 0x000fe200028e061b */
[----:B------:R-:W-:Y:S02]  /*2d70*/  ISETP.GT.AND P0, PT, R5, 0x19, PT ;  /* 0x000000190500780c */ /* 0x000fe40003f04270 */
[----:B------:R-:W-:-:S02]  /*2d80*/  IADD3 R24, P5, R28, R4, RZ ;  /* 0x000000041c187210 */ /* 0x000fc40007fbe0ff */
[----:B------:R0:W-:Y:S01]  /*2d90*/  @P2 STG.E desc[UR16][R26.64], R35 ;  /* 0x000000231a002986 */ /* 0x0001e2000c101910 */
[----:B------:R-:W-:-:S06]  /*2da0*/  IADD3.X R33, R153, UR13, RZ, P6, !PT ;  /* 0x0000000d99217c10 */ /* 0x000fcc000b7fe4ff */
[----:B------:R-:W-:Y:S05]  /*2db0*/  @!P4 BRA `(.L_x_50) ;  /* 0x000000000004c947 */ /* 0x000fea0003800000 */
[----:B------:R0:W5:Y:S02]  /*2dc0*/  LDG.E.LTC128B R167, desc[UR16][R32.64] ;  /* 0x0000001020a77981 */ /* 0x000164000c1e1920 */
.L_x_50:
[----:B------:R-:W-:Y:S05]  /*2dd0*/  BSYNC B1 ;  /* 0x0000000000017941 */ /* 0x000fea0003800000 */
.L_x_49:
[----:B-----5:R-:W-:Y:S01]  /*2de0*/  IMAD R23, R167, R10, RZ ;  /* 0x0000000aa7177224 */ /* 0x020fe200078e02ff */
[----:B------:R-:W-:Y:S01]  /*2df0*/  ISETP.GT.AND P2, PT, R166, RZ, P0 ;  /* 0x000000ffa600720c */ /* 0x000fe20000744270 */
[----:B------:R-:W-:Y:S01]  /*2e00*/  IMAD.X R25, R29, 0x1, R6, P5 ;  /* 0x000000011d197824 */ /* 0x000fe200028e0606 */
[----:B------:R-:W-:Y:S01]  /*2e10*/  IADD3 R34, P6, R154, UR12, RZ ;  /* 0x0000000c9a227c10 */ /* 0x000fe2000ffde0ff */
[----:B------:R-:W-:Y:S01]  /*2e20*/  IMAD R23, R36, R11, R23 ;  /* 0x0000000b24177224 */ /* 0x000fe200078e0217 */
[----:B------:R-:W-:Y:S01]  /*2e30*/  BSSY B1, `(.L_x_51) ;  /* 0x0000006000017945 */ /* 0x000fe20003800000 */
[----:B0-----:R-:W-:Y:S02]  /*2e40*/  IADD3 R26, P5, R30, R4, RZ ;  /* 0x000000041e1a7210 */ /* 0x001fe40007fbe0ff */
[----:B------:R-:W-:Y:S01]  /*2e50*/  IADD3.X R35, R155, UR13, RZ, P6, !PT ;  /* 0x0000000d9b237c10 */ /* 0x000fe2000b7fe4ff */
[----:B------:R0:W-:Y:S05]  /*2e60*/  @P4 STG.E desc[UR16][R24.64], R23 ;  /* 0x0000001718004986 */ /* 0x0001ea000c101910 */
[----:B------:R-:W-:Y:S05]  /*2e70*/  @!P2 BRA `(.L_x_52) ;  /* 0x000000000004a947 */ /* 0x000fea0003800000 */
[----:B------:R0:W5:Y:S02]  /*2e80*/  LDG.E.LTC128B R167, desc[UR16][R34.64] ;  /* 0x0000001022a77981 */ /* 0x000164000c1e1920 */
.L_x_52:
[----:B------:R-:W-:Y:S05]  /*2e90*/  BSYNC B1 ;  /* 0x0000000000017941 */ /* 0x000fea0003800000 */
.L_x_51:
[----:B-----5:R-:W-:Y:S01]  /*2ea0*/  IMAD R36, R167, R10, RZ ;  /* 0x0000000aa7247224 */ /* 0x020fe200078e02ff */
[----:B------:R-:W-:Y:S01]  /*2eb0*/  ISETP.GT.AND P1, PT, R166, 0x8, P1 ;  /* 0x00000008a600780c */ /* 0x000fe20000f24270 */
[----:B------:R-:W-:Y:S01]  /*2ec0*/  IMAD.X R27, R31, 0x1, R6, P5 ;  /* 0x000000011f1b7824 */ /* 0x000fe200028e0606 */
[----:B------:R-:W-:Y:S01]  /*2ed0*/  BSSY B1, `(.L_x_53) ;  /* 0x0000008000017945 */ /* 0x000fe20003800000 */
[----:B0-----:R-:W-:Y:S01]  /*2ee0*/  IMAD R23, R37, R11, R36 ;  /* 0x0000000b25177224 */ /* 0x001fe200078e0224 */
[----:B------:R-:W-:Y:S02]  /*2ef0*/  IADD3 R36, P4, R152, UR10, RZ ;  /* 0x0000000a98247c10 */ /* 0x000fe4000ff9e0ff */
[----:B------:R-:W-:Y:S02]  /*2f00*/  IADD3 R156, P5, R28, R22, RZ ;  /* 0x000000161c9c7210 */ /* 0x000fe40007fbe0ff */
[----:B------:R0:W-:Y:S01]  /*2f10*/  @P2 STG.E desc[UR16][R26.64], R23 ;  /* 0x000000171a002986 */ /* 0x0001e2000c101910 */
[----:B------:R-:W-:-:S04]  /*2f20*/  IADD3.X R37, R153, UR11, RZ, P4, !PT ;  /* 0x0000000b99257c10 */ /* 0x000fc8000a7fe4ff */
[----:B------:R-:W-:Y:S06]  /*2f30*/  @!P1 BRA `(.L_x_54) ;  /* 0x0000000000049947 */ /* 0x000fec0003800000 */
[----:B------:R0:W5:Y:S02]  /*2f40*/  LDG.E.LTC128B R167, desc[UR16][R36.64] ;  /* 0x0000001024a77981 */ /* 0x000164000c1e1920 */
.L_x_54:
[----:B------:R-:W-:Y:S05]  /*2f50*/  BSYNC B1 ;  /* 0x0000000000017941 */ /* 0x000fea0003800000 */
.L_x_53:
        /* <DEDUP_REMOVED lines=10> */
.L_x_56:
[----:B------:R-:W-:Y:S05]  /*3000*/  BSYNC B1 ;  /* 0x0000000000017941 */ /* 0x000fea0003800000 */
.L_x_55:
        /* <DEDUP_REMOVED lines=14> */
.L_x_58:
[----:B------:R-:W-:Y:S05]  /*30f0*/  BSYNC B1 ;  /* 0x0000000000017941 */ /* 0x000fea0003800000 */
.L_x_57:
        /* <DEDUP_REMOVED lines=11> */
.L_x_60:
[----:B------:R-:W-:Y:S05]  /*31b0*/  BSYNC B1 ;  /* 0x0000000000017941 */ /* 0x000fea0003800000 */
.L_x_59:
        /* <DEDUP_REMOVED lines=11> */
.L_x_62:
[----:B------:R-:W-:Y:S05]  /*3270*/  BSYNC B1 ;  /* 0x0000000000017941 */ /* 0x000fea0003800000 */
.L_x_61:
        /* <DEDUP_REMOVED lines=10> */
.L_x_64:
[----:B------:R-:W-:Y:S05]  /*3320*/  BSYNC B1 ;  /* 0x0000000000017941 */ /* 0x000fea0003800000 */
.L_x_63:
        /* <DEDUP_REMOVED lines=14> */
.L_x_66:
[----:B------:R-:W-:Y:S05]  /*3410*/  BSYNC B1 ;  /* 0x0000000000017941 */ /* 0x000fea0003800000 */
.L_x_65:
        /* <DEDUP_REMOVED lines=11> */
.L_x_68:
[----:B------:R-:W-:Y:S05]  /*34d0*/  BSYNC B1 ;  /* 0x0000000000017941 */ /* 0x000fea0003800000 */
.L_x_67:
        /* <DEDUP_REMOVED lines=11> */
.L_x_70:
[----:B------:R-:W-:Y:S05]  /*3590*/  BSYNC B1 ;  /* 0x0000000000017941 */ /* 0x000fea0003800000 */
.L_x_69:
        /* <DEDUP_REMOVED lines=10> */
.L_x_72:
[----:B------:R-:W-:Y:S05]  /*3640*/  BSYNC B1 ;  /* 0x0000000000017941 */ /* 0x000fea0003800000 */
.L_x_71:
        /* <DEDUP_REMOVED lines=14> */
.L_x_74:
[----:B------:R-:W-:Y:S05]  /*3730*/  BSYNC B1 ;  /* 0x0000000000017941 */ /* 0x000fea0003800000 */
.L_x_73:
        /* <DEDUP_REMOVED lines=11> */
.L_x_76:
[----:B------:R-:W-:Y:S05]  /*37f0*/  BSYNC B1 ;  /* 0x0000000000017941 */ /* 0x000fea0003800000 */
.L_x_75:
        /* <DEDUP_REMOVED lines=11> */
.L_x_78:
[----:B------:R-:W-:Y:S05]  /*38b0*/  BSYNC B1 ;  /* 0x0000000000017941 */ /* 0x000fea0003800000 */
.L_x_77:
        /* <DEDUP_REMOVED lines=10> */
.L_x_80:
[----:B------:R-:W-:Y:S05]  /*3960*/  BSYNC B1 ;  /* 0x0000000000017941 */ /* 0x000fea0003800000 */
.L_x_79:
[----:B0-----:R-:W-:Y:S01]  /*3970*/  IADD3 R24, P5, R26, R22, RZ ;  /* 0x000000161a187210 */ /* 0x001fe20007fbe0ff */
[----:B-----5:R-:W-:Y:S01]  /*3980*/  IMAD R32, R167, R10, RZ ;  /* 0x0000000aa7207224 */ /* 0x020fe200078e02ff */
        /* <DEDUP_REMOVED lines=12> */
.L_x_82:
[----:B------:R-:W-:Y:S05]  /*3a50*/  BSYNC B1 ;  /* 0x0000000000017941 */ /* 0x000fea0003800000 */
.L_x_81:
        /* <DEDUP_REMOVED lines=11> */
.L_x_84:
[----:B------:R-:W-:Y:S05]  /*3b10*/  BSYNC B1 ;  /* 0x0000000000017941 */ /* 0x000fea0003800000 */
.L_x_83:
        /* <DEDUP_REMOVED lines=11> */
.L_x_86:
[----:B------:R-:W-:Y:S05]  /*3bd0*/  BSYNC B1 ;  /* 0x0000000000017941 */ /* 0x000fea0003800000 */
.L_x_85:
        /* <DEDUP_REMOVED lines=10> */
.L_x_88:
[----:B------:R-:W-:Y:S05]  /*3c80*/  BSYNC B1 ;  /* 0x0000000000017941 */ /* 0x000fea0003800000 */
.L_x_87:
        /* <DEDUP_REMOVED lines=14> */
.L_x_90:
[----:B------:R-:W-:Y:S05]  /*3d70*/  BSYNC B1 ;  /* 0x0000000000017941 */ /* 0x000fea0003800000 */
.L_x_89:
[----:B-----5:R-:W-:Y:S01]  /*3d80*/  IMAD R23, R167, R10, RZ ;  /* 0x0000000aa7177224 */ /* 0x020fe200078e02ff */
        /* <DEDUP_REMOVED lines=10> */
.L_x_92:
[----:B------:R-:W-:Y:S05]  /*3e30*/  BSYNC B1 ;  /* 0x0000000000017941 */ /* 0x000fea0003800000 */
.L_x_91:
        /* <DEDUP_REMOVED lines=11> */
.L_x_94:
[----:B------:R-:W-:Y:S05]  /*3ef0*/  BSYNC B1 ;  /* 0x0000000000017941 */ /* 0x000fea0003800000 */
.L_x_93:
        /* <DEDUP_REMOVED lines=10> */
.L_x_96:
[----:B------:R-:W-:Y:S05]  /*3fa0*/  BSYNC B1 ;  /* 0x0000000000017941 */ /* 0x000fea0003800000 */
.L_x_95:
[----:B------:R-:W-:Y:S01]  /*3fb0*/  IADD3 R24, P5, R24, R22, RZ ;  /* 0x0000001618187210 */ /* 0x000fe20007fbe0ff */
[----:B0----5:R-:W-:Y:S01]  /*3fc0*/  IMAD R26, R167, R10, RZ ;  /* 0x0000000aa71a7224 */ /* 0x021fe200078e02ff */
[C---:B------:R-:W-:Y:S01]  /*3fd0*/  ISETP.GT.AND P1, PT, R5.reuse, 0x48, PT ;  /* 0x000000480500780c */ /* 0x040fe20003f24270 */
[----:B------:R-:W-:Y:S01]  /*3fe0*/  BSSY B1, `(.L_x_97) ;  /* 0x000000b000017945 */ /* 0x000fe20003800000 */
[----:B------:R-:W-:Y:S01]  /*3ff0*/  ISETP.GT.AND P0, PT, R5, 0x49, PT ;  /* 0x000000490500780c */ /* 0x000fe20003f04270 */
[----:B------:R-:W-:Y:S01]  /*4000*/  IMAD R59, R59, R11, R26 ;  /* 0x0000000b3b3b7224 */ /* 0x000fe200078e021a */
[----:B------:R-:W-:Y:S01]  /*4010*/  ISETP.GT.AND P4, PT, R166, RZ, P1 ;  /* 0x000000ffa600720c */ /* 0x000fe20000f84270 */
[----:B------:R-:W-:Y:S01]  /*4020*/  IMAD.X R25, R25, 0x1, R21, P5 ;  /* 0x0000000119197824 */ /* 0x000fe200028e0615 */
[----:B------:R-:W-:Y:S02]  /*4030*/  IADD3 R26, P6, R30, UR12, RZ ;  /* 0x0000000c1e1a7c10 */ /* 0x000fe4000ffde0ff */
[----:B------:R-:W-:-:S02]  /*4040*/  IADD3 R32, P5, R36, R4, RZ ;  /* 0x0000000424207210 */ /* 0x000fc40007fbe0ff */
[----:B------:R0:W-:Y:S01]  /*4050*/  @P2 STG.E desc[UR16][R24.64], R59 ;  /* 0x0000003b18002986 */ /* 0x0001e2000c101910 */
[----:B------:R-:W-:-:S06]  /*4060*/  IADD3.X R27, R31, UR13, RZ, P6, !PT ;  /* 0x0000000d1f1b7c10 */ /* 0x000fcc000b7fe4ff */
[----:B------:R-:W-:Y:S05]  /*4070*/  @!P4 BRA `(.L_x_98) ;  /* 0x000000000004c947 */ /* 0x000fea0003800000 */
[----:B------:R0:W5:Y:S02]  /*4080*/  LDG.E.LTC128B R167, desc[UR16][R26.64] ;  /* 0x000000101aa77981 */ /* 0x000164000c1e1920 */
.L_x_98:
[----:B------:R-:W-:Y:S05]  /*4090*/  BSYNC B1 ;  /* 0x0000000000017941 */ /* 0x000fea0003800000 */
.L_x_97:
        /* <DEDUP_REMOVED lines=11> */
.L_x_100:
[----:B------:R-:W-:Y:S05]  /*4150*/  BSYNC B1 ;  /* 0x0000000000017941 */ /* 0x000fea0003800000 */
.L_x_99:
        /* <DEDUP_REMOVED lines=11> */
.L_x_102:
[----:B------:R-:W-:Y:S05]  /*4210*/  BSYNC B1 ;  /* 0x0000000000017941 */ /* 0x000fea0003800000 */
.L_x_101:
        /* <DEDUP_REMOVED lines=10> */
.L_x_104:
[----:B------:R-:W-:Y:S05]  /*42c0*/  BSYNC B1 ;  /* 0x0000000000017941 */ /* 0x000fea0003800000 */
.L_x_103:
[----:B0-----:R-:W-:Y:S01]  /*42d0*/  IADD3 R28, P5, R38, R22, RZ ;  /* 0x00000016261c7210 */ /* 0x001fe20007fbe0ff */
[----:B-----5:R-:W-:Y:S01]  /*42e0*/  IMAD R30, R167, R10, RZ ;  /* 0x0000000aa71e7224 */ /* 0x020fe200078e02ff */
        /* <DEDUP_REMOVED lines=12> */
.L_x_106:
[----:B------:R-:W-:Y:S05]  /*43b0*/  BSYNC B1 ;  /* 0x0000000000017941 */ /* 0x000fea0003800000 */
.L_x_105:
        /* <DEDUP_REMOVED lines=11> */
.L_x_108:
[----:B------:R-:W-:Y:S05]  /*4470*/  BSYNC B1 ;  /* 0x0000000000017941 */ /* 0x000fea0003800000 */
.L_x_107:
        /* <DEDUP_REMOVED lines=11> */
.L_x_110:
[----:B------:R-:W-:Y:S05]  /*4530*/  BSYNC B1 ;  /* 0x0000000000017941 */ /* 0x000fea0003800000 */
.L_x_109:
        /* <DEDUP_REMOVED lines=10> */
.L_x_112:
[----:B------:R-:W-:Y:S05]  /*45e0*/  BSYNC B1 ;  /* 0x0000000000017941 */ /* 0x000fea0003800000 */
.L_x_111:
        /* <DEDUP_REMOVED lines=14> */
.L_x_114:
[----:B------:R-:W-:Y:S05]  /*46d0*/  BSYNC B1 ;  /* 0x0000000000017941 */ /* 0x000fea0003800000 */
.L_x_113:
        /* <DEDUP_REMOVED lines=11> */
.L_x_116:
[----:B------:R-:W-:Y:S05]  /*4790*/  BSYNC B1 ;  /* 0x0000000000017941 */ /* 0x000fea0003800000 */
.L_x_115:
        /* <DEDUP_REMOVED lines=11> */
.L_x_118:
[----:B------:R-:W-:Y:S05]  /*4850*/  BSYNC B1 ;  /* 0x0000000000017941 */ /* 0x000fea0003800000 */
.L_x_117:
        /* <DEDUP_REMOVED lines=10> */
.L_x_120:
[----:B------:R-:W-:Y:S05]  /*4900*/  BSYNC B1 ;  /* 0x0000000000017941 */ /* 0x000fea0003800000 */
.L_x_119:
        /* <DEDUP_REMOVED lines=14> */
.L_x_122:
[----:B------:R-:W-:Y:S05]  /*49f0*/  BSYNC B1 ;  /* 0x0000000000017941 */ /* 0x000fea0003800000 */
.L_x_121:
        /* <DEDUP_REMOVED lines=11> */
.L_x_124:
[----:B------:R-:W-:Y:S05]  /*4ab0*/  BSYNC B1 ;  /* 0x0000000000017941 */ /* 0x000fea0003800000 */
.L_x_123:
        /* <DEDUP_REMOVED lines=11> */
.L_x_126:
[----:B------:R-:W-:Y:S05]  /*4b70*/  BSYNC B1 ;  /* 0x0000000000017941 */ /* 0x000fea0003800000 */
.L_x_125:
        /* <DEDUP_REMOVED lines=10> */
.L_x_128:
[----:B------:R-:W-:Y:S05]  /*4c20*/  BSYNC B1 ;  /* 0x0000000000017941 */ /* 0x000fea0003800000 */
.L_x_127:
        /* <DEDUP_REMOVED lines=14> */
.L_x_130:
[----:B------:R-:W-:Y:S05]  /*4d10*/  BSYNC B1 ;  /* 0x0000000000017941 */ /* 0x000fea0003800000 */
.L_x_129:
        /* <DEDUP_REMOVED lines=11> */
.L_x_132:
[----:B------:R-:W-:Y:S05]  /*4dd0*/  BSYNC B1 ;  /* 0x0000000000017941 */ /* 0x000fea0003800000 */
.L_x_131:
        /* <DEDUP_REMOVED lines=11> */
.L_x_134:
[----:B------:R-:W-:Y:S05]  /*4e90*/  BSYNC B1 ;  /* 0x0000000000017941 */ /* 0x000fea0003800000 */
.L_x_133:
        /* <DEDUP_REMOVED lines=10> */
.L_x_136:
[----:B------:R-:W-:Y:S05]  /*4f40*/  BSYNC B1 ;  /* 0x0000000000017941 */ /* 0x000fea0003800000 */
.L_x_135:
        /* <DEDUP_REMOVED lines=14> */
.L_x_138:
[----:B------:R-:W-:Y:S05]  /*5030*/  BSYNC B1 ;  /* 0x0000000000017941 */ /* 0x000fea0003800000 */
.L_x_137:
        /* <DEDUP_REMOVED lines=11> */
.L_x_140:
[----:B------:R-:W-:Y:S05]  /*50f0*/  BSYNC B1 ;  /* 0x0000000000017941 */ /* 0x000fea0003800000 */
.L_x_139:
        /* <DEDUP_REMOVED lines=11> */
.L_x_142:
[----:B------:R-:W-:Y:S05]  /*51b0*/  BSYNC B1 ;  /* 0x0000000000017941 */ /* 0x000fea0003800000 */
.L_x_141:
        /* <DEDUP_REMOVED lines=10> */
.L_x_144:
[----:B------:R-:W-:Y:S05]  /*5260*/  BSYNC B1 ;  /* 0x0000000000017941 */ /* 0x000fea0003800000 */
.L_x_143:
        /* <DEDUP_REMOVED lines=14> */
.L_x_146:
[----:B------:R-:W-:Y:S05]  /*5350*/  BSYNC B1 ;  /* 0x0000000000017941 */ /* 0x000fea0003800000 */
.L_x_145:
        /* <DEDUP_REMOVED lines=11> */
.L_x_148:
[----:B------:R-:W-:Y:S05]  /*5410*/  BSYNC B1 ;  /* 0x0000000000017941 */ /* 0x000fea0003800000 */
.L_x_147:
        /* <DEDUP_REMOVED lines=11> */
.L_x_150:
[----:B------:R-:W-:Y:S05]  /*54d0*/  BSYNC B1 ;  /* 0x0000000000017941 */ /* 0x000fea0003800000 */
.L_x_149:
        /* <DEDUP_REMOVED lines=10> */
.L_x_152:
[----:B------:R-:W-:Y:S05]  /*5580*/  BSYNC B1 ;  /* 0x0000000000017941 */ /* 0x000fea0003800000 */
.L_x_151:
        /* <DEDUP_REMOVED lines=14> */
.L_x_154:
[----:B------:R-:W-:Y:S05]  /*5670*/  BSYNC B1 ;  /* 0x0000000000017941 */ /* 0x000fea0003800000 */
.L_x_153:
        /* <DEDUP_REMOVED lines=11> */
.L_x_156:
[----:B------:R-:W-:Y:S05]  /*5730*/  BSYNC B1 ;  /* 0x0000000000017941 */ /* 0x000fea0003800000 */
.L_x_155:
        /* <DEDUP_REMOVED lines=11> */
.L_x_158:
[----:B------:R-:W-:Y:S05]  /*57f0*/  BSYNC B1 ;  /* 0x0000000000017941 */ /* 0x000fea0003800000 */
.L_x_157:
        /* <DEDUP_REMOVED lines=10> */
.L_x_160:
[----:B------:R-:W-:Y:S05]  /*58a0*/  BSYNC B1 ;  /* 0x0000000000017941 */ /* 0x000fea0003800000 */
.L_x_159:
        /* <DEDUP_REMOVED lines=14> */
.L_x_162:
[----:B------:R-:W-:Y:S05]  /*5990*/  BSYNC B1 ;  /* 0x0000000000017941 */ /* 0x000fea0003800000 */
.L_x_161:
        /* <DEDUP_REMOVED lines=11> */
.L_x_164:
[----:B------:R-:W-:Y:S05]  /*5a50*/  BSYNC B1 ;  /* 0x0000000000017941 */ /* 0x000fea0003800000 */
.L_x_163:
        /* <DEDUP_REMOVED lines=11> */
.L_x_166:
[----:B------:R-:W-:Y:S05]  /*5b10*/  BSYNC B1 ;  /* 0x0000000000017941 */ /* 0x000fea0003800000 */
.L_x_165:
        /* <DEDUP_REMOVED lines=10> */
.L_x_168:
[----:B------:R-:W-:Y:S05]  /*5bc0*/  BSYNC B1 ;  /* 0x0000000000017941 */ /* 0x000fea0003800000 */
.L_x_167:
        /* <DEDUP_REMOVED lines=14> */
.L_x_170:
[----:B------:R-:W-:Y:S05]  /*5cb0*/  BSYNC B1 ;  /* 0x0000000000017941 */ /* 0x000fea0003800000 */
.L_x_169:
        /* <DEDUP_REMOVED lines=11> */
.L_x_172:
[----:B------:R-:W-:Y:S05]  /*5d70*/  BSYNC B1 ;  /* 0x0000000000017941 */ /* 0x000fea0003800000 */
.L_x_171:
        /* <DEDUP_REMOVED lines=11> */
.L_x_174:
[----:B------:R-:W-:Y:S05]  /*5e30*/  BSYNC B1 ;  /* 0x0000000000017941 */ /* 0x000fea0003800000 */
.L_x_173:
        /* <DEDUP_REMOVED lines=10> */
.L_x_176:
[----:B------:R-:W-:Y:S05]  /*5ee0*/  BSYNC B1 ;  /* 0x0000000000017941 */ /* 0x000fea0003800000 */
.L_x_175:
        /* <DEDUP_REMOVED lines=14> */
.L_x_178:
[----:B------:R-:W-:Y:S05]  /*5fd0*/  BSYNC B1 ;  /* 0x0000000000017941 */ /* 0x000fea0003800000 */
.L_x_177:
        /* <DEDUP_REMOVED lines=11> */
.L_x_180:
[----:B------:R-:W-:Y:S05]  /*6090*/  BSYNC B1 ;  /* 0x0000000000017941 */ /* 0x000fea0003800000 */
.L_x_179:
        /* <DEDUP_REMOVED lines=11> */
.L_x_182:
[----:B------:R-:W-:Y:S05]  /*6150*/  BSYNC B1 ;  /* 0x0000000000017941 */ /* 0x000fea0003800000 */
.L_x_181:
        /* <DEDUP_REMOVED lines=10> */
.L_x_184:
[----:B------:R-:W-:Y:S05]  /*6200*/  BSYNC B1 ;  /* 0x0000000000017941 */ /* 0x000fea0003800000 */
.L_x_183:
        /* <DEDUP_REMOVED lines=14> */
.L_x_186:
[----:B------:R-:W-:Y:S05]  /*62f0*/  BSYNC B1 ;  /* 0x0000000000017941 */ /* 0x000fea0003800000 */
.L_x_185:
        /* <DEDUP_REMOVED lines=11> */
.L_x_188:
[----:B------:R-:W-:Y:S05]  /*63b0*/  BSYNC B1 ;  /* 0x0000000000017941 */ /* 0x000fea0003800000 */
.L_x_187:
        /* <DEDUP_REMOVED lines=11> */
.L_x_190:
[----:B------:R-:W-:Y:S05]  /*6470*/  BSYNC B1 ;  /* 0x0000000000017941 */ /* 0x000fea0003800000 */
.L_x_189:
        /* <DEDUP_REMOVED lines=10> */
.L_x_192:
[----:B------:R-:W-:Y:S05]  /*6520*/  BSYNC B1 ;  /* 0x0000000000017941 */ /* 0x000fea0003800000 */
.L_x_191:
        /* <DEDUP_REMOVED lines=14> */
.L_x_194:
[----:B------:R-:W-:Y:S05]  /*6610*/  BSYNC B1 ;  /* 0x0000000000017941 */ /* 0x000fea0003800000 */
.L_x_193:
        /* <DEDUP_REMOVED lines=11> */
.L_x_196:
[----:B------:R-:W-:Y:S05]  /*66d0*/  BSYNC B1 ;  /* 0x0000000000017941 */ /* 0x000fea0003800000 */
.L_x_195:
        /* <DEDUP_REMOVED lines=11> */
.L_x_198:
[----:B------:R-:W-:Y:S05]  /*6790*/  BSYNC B1 ;  /* 0x0000000000017941 */ /* 0x000fea0003800000 */
.L_x_197:
        /* <DEDUP_REMOVED lines=10> */
.L_x_200:
[----:B------:R-:W-:Y:S05]  /*6840*/  BSYNC B1 ;  /* 0x0000000000017941 */ /* 0x000fea0003800000 */
.L_x_199:
        /* <DEDUP_REMOVED lines=14> */
.L_x_202:
[----:B------:R-:W-:Y:S05]  /*6930*/  BSYNC B1 ;  /* 0x0000000000017941 */ /* 0x000fea0003800000 */
.L_x_201:
        /* <DEDUP_REMOVED lines=11> */
.L_x_204:
[----:B------:R-:W-:Y:S05]  /*69f0*/  BSYNC B1 ;  /* 0x0000000000017941 */ /* 0x000fea0003800000 */
.L_x_203:
        /* <DEDUP_REMOVED lines=11> */
.L_x_206:
[----:B------:R-:W-:Y:S05]  /*6ab0*/  BSYNC B1 ;  /* 0x0000000000017941 */ /* 0x000fea0003800000 */
.L_x_205:
        /* <DEDUP_REMOVED lines=10> */
.L_x_208:
[----:B------:R-:W-:Y:S05]  /*6b60*/  BSYNC B1 ;  /* 0x0000000000017941 */ /* 0x000fea0003800000 */
.L_x_207:
        /* <DEDUP_REMOVED lines=14> */
.L_x_210:
[----:B------:R-:W-:Y:S05]  /*6c50*/  BSYNC B1 ;  /* 0x0000000000017941 */ /* 0x000fea0003800000 */
.L_x_209:
        /* <DEDUP_REMOVED lines=11> */
.L_x_212:
[----:B------:R-:W-:Y:S05]  /*6d10*/  BSYNC B1 ;  /* 0x0000000000017941 */ /* 0x000fea0003800000 */
.L_x_211:
        /* <DEDUP_REMOVED lines=11> */
.L_x_214:
[----:B------:R-:W-:Y:S05]  /*6dd0*/  BSYNC B1 ;  /* 0x0000000000017941 */ /* 0x000fea0003800000 */
.L_x_213:
        /* <DEDUP_REMOVED lines=10> */
.L_x_216:
[----:B------:R-:W-:Y:S05]  /*6e80*/  BSYNC B1 ;  /* 0x0000000000017941 */ /* 0x000fea0003800000 */
.L_x_215:
        /* <DEDUP_REMOVED lines=14> */
.L_x_218:
[----:B------:R-:W-:Y:S05]  /*6f70*/  BSYNC B1 ;  /* 0x0000000000017941 */ /* 0x000fea0003800000 */
.L_x_217:
        /* <DEDUP_REMOVED lines=11> */
.L_x_220:
[----:B------:R-:W-:Y:S05]  /*7030*/  BSYNC B1 ;  /* 0x0000000000017941 */ /* 0x000fea0003800000 */
.L_x_219:
        /* <DEDUP_REMOVED lines=11> */
.L_x_222:
[----:B------:R-:W-:Y:S05]  /*70f0*/  BSYNC B1 ;  /* 0x0000000000017941 */ /* 0x000fea0003800000 */
.L_x_221:
        /* <DEDUP_REMOVED lines=10> */
.L_x_224:
[----:B------:R-:W-:Y:S05]  /*71a0*/  BSYNC B1 ;  /* 0x0000000000017941 */ /* 0x000fea0003800000 */
.L_x_223:
        /* <DEDUP_REMOVED lines=14> */
.L_x_226:
[----:B------:R-:W-:Y:S05]  /*7290*/  BSYNC B1 ;  /* 0x0000000000017941 */ /* 0x000fea0003800000 */
.L_x_225:
        /* <DEDUP_REMOVED lines=11> */
.L_x_228:
[----:B------:R-:W-:Y:S05]  /*7350*/  BSYNC B1 ;  /* 0x0000000000017941 */ /* 0x000fea0003800000 */
.L_x_227:
        /* <DEDUP_REMOVED lines=11> */
.L_x_230:
[----:B------:R-:W-:Y:S05]  /*7410*/  BSYNC B1 ;  /* 0x0000000000017941 */ /* 0x000fea0003800000 */
.L_x_229:
        /* <DEDUP_REMOVED lines=10> */
.L_x_232:
[----:B------:R-:W-:Y:S05]  /*74c0*/  BSYNC B1 ;  /* 0x0000000000017941 */ /* 0x000fea0003800000 */
.L_x_231:
        /* <DEDUP_REMOVED lines=14> */
.L_x_234:
[----:B------:R-:W-:Y:S05]  /*75b0*/  BSYNC B1 ;  /* 0x0000000000017941 */ /* 0x000fea0003800000 */
.L_x_233:
        /* <DEDUP_REMOVED lines=11> */
.L_x_236:
[----:B------:R-:W-:Y:S05]  /*7670*/  BSYNC B1 ;  /* 0x0000000000017941 */ /* 0x000fea0003800000 */
.L_x_235:
        /* <DEDUP_REMOVED lines=11> */
.L_x_238:
[----:B------:R-:W-:Y:S05]  /*7730*/  BSYNC B1 ;  /* 0x0000000000017941 */ /* 0x000fea0003800000 */
.L_x_237:
        /* <DEDUP_REMOVED lines=10> */
.L_x_240:
[----:B------:R-:W-:Y:S05]  /*77e0*/  BSYNC B1 ;  /* 0x0000000000017941 */ /* 0x000fea0003800000 */
.L_x_239:
        /* <DEDUP_REMOVED lines=14> */
.L_x_242:
[----:B------:R-:W-:Y:S05]  /*78d0*/  BSYNC B1 ;  /* 0x0000000000017941 */ /* 0x000fea0003800000 */
.L_x_241:
        /* <DEDUP_REMOVED lines=11> */
.L_x_244:
[----:B------:R-:W-:Y:S05]  /*7990*/  BSYNC B1 ;  /* 0x0000000000017941 */ /* 0x000fea0003800000 */
.L_x_243:
        /* <DEDUP_REMOVED lines=11> */
.L_x_246:
[----:B------:R-:W-:Y:S05]  /*7a50*/  BSYNC B1 ;  /* 0x0000000000017941 */ /* 0x000fea0003800000 */
.L_x_245:
        /* <DEDUP_REMOVED lines=10> */
.L_x_248:
[----:B------:R-:W-:Y:S05]  /*7b00*/  BSYNC B1 ;  /* 0x0000000000017941 */ /* 0x000fea0003800000 */
.L_x_247:
        /* <DEDUP_REMOVED lines=14> */
.L_x_250:
[----:B------:R-:W-:Y:S05]  /*7bf0*/  BSYNC B1 ;  /* 0x0000000000017941 */ /* 0x000fea0003800000 */
.L_x_249:
        /* <DEDUP_REMOVED lines=11> */
.L_x_252:
[----:B------:R-:W-:Y:S05]  /*7cb0*/  BSYNC B1 ;  /* 0x0000000000017941 */ /* 0x000fea0003800000 */
.L_x_251:
        /* <DEDUP_REMOVED lines=11> */
.L_x_254:
[----:B------:R-:W-:Y:S05]  /*7d70*/  BSYNC B1 ;  /* 0x0000000000017941 */ /* 0x000fea0003800000 */
.L_x_253:
        /* <DEDUP_REMOVED lines=10> */
.L_x_256:
[----:B------:R-:W-:Y:S05]  /*7e20*/  BSYNC B1 ;  /* 0x0000000000017941 */ /* 0x000fea0003800000 */
.L_x_255:
        /* <DEDUP_REMOVED lines=14> */
.L_x_258:
[----:B------:R-:W-:Y:S05]  /*7f10*/  BSYNC B1 ;  /* 0x0000000000017941 */ /* 0x000fea0003800000 */
.L_x_257:
        /* <DEDUP_REMOVED lines=11> */
.L_x_260:
[----:B------:R-:W-:Y:S05]  /*7fd0*/  BSYNC B1 ;  /* 0x0000000000017941 */ /* 0x000fea0003800000 */
.L_x_259:
        /* <DEDUP_REMOVED lines=11> */
.L_x_262:
[----:B------:R-:W-:Y:S05]  /*8090*/  BSYNC B1 ;  /* 0x0000000000017941 */ /* 0x000fea0003800000 */
.L_x_261:
        /* <DEDUP_REMOVED lines=10> */
.L_x_264:
[----:B------:R-:W-:Y:S05]  /*8140*/  BSYNC B1 ;  /* 0x0000000000017941 */ /* 0x000fea0003800000 */
.L_x_263:
        /* <DEDUP_REMOVED lines=14> */
.L_x_266:
[----:B------:R-:W-:Y:S05]  /*8230*/  BSYNC B1 ;  /* 0x0000000000017941 */ /* 0x000fea0003800000 */
.L_x_265:
[----:B-----5:R-:W-:Y:S01]  /*8240*/  IMAD R23, R167, R10, RZ ;  /* 0x0000000aa7177224 */ /* 0x020fe200078e02ff */
[----:B------:R-:W-:Y:S01]  /*8250*/  ISETP.GT.AND P2, PT, R166, RZ, P1 ;  /* 0x000000ffa600720c */ /* 0x000fe20000f44270 */
        /* <DEDUP_REMOVED lines=8> */
.L_x_268:
[----:B------:R-:W-:Y:S05]  /*82e0*/  BSYNC B1 ;  /* 0x0000000000017941 */ /* 0x000fea0003800000 */
.L_x_267:
[----:B0-----:R-:W-:Y:S01]  /*82f0*/  IADD3 R28, P5, R34, R4, RZ ;  /* 0x00000004221c7210 */ /* 0x001fe20007fbe0ff */
[----:B-----5:R-:W-:Y:S01]  /*8300*/  IMAD R38, R167, R10, RZ ;  /* 0x0000000aa7267224 */ /* 0x020fe200078e02ff */
[----:B------:R-:W-:Y:S01]  /*8310*/  ISETP.GT.AND P4, PT, R166, 0x8, P4 ;  /* 0x00000008a600780c */ /* 0x000fe20002784270 */
[----:B------:R-:W-:Y:S01]  /*8320*/  BSSY B1, `(.L_x_269) ;  /* 0x000000a000017945 */ /* 0x000fe20003800000 */
[----:B------:R-:W-:Y:S01]  /*8330*/  IADD3 R26, P6, R26, UR10, RZ ;  /* 0x0000000a1a1a7c10 */ /* 0x000fe2000ffde0ff */
[----:B------:R-:W-:Y:S01]  /*8340*/  IMAD R145, R145, R11, R38 ;  /* 0x0000000b91917224 */ /* 0x000fe200078e0226 */
[----:B------:R-:W-:Y:S01]  /*8350*/  ISETP.GT.AND P0, PT, R5, 0xf8, PT ;  /* 0x000000f80500780c */ /* 0x000fe20003f04270 */
[----:B------:R-:W-:Y:S01]  /*8360*/  IMAD.X R29, R35, 0x1, R6, P5 ;  /* 0x00000001231d7824 */ /* 0x000fe200028e0606 */
[----:B------:R-:W-:Y:S02]  /*8370*/  IADD3 R38, P5, R32, R22, RZ ;  /* 0x0000001620267210 */ /* 0x000fe40007fbe0ff */
[----:B------:R-:W-:-:S02]  /*8380*/  IADD3.X R27, R27, UR11, RZ, P6, !PT ;  /* 0x0000000b1b1b7c10 */ /* 0x000fc4000b7fe4ff */
[----:B------:R0:W-:Y:S03]  /*8390*/  @P2 STG.E desc[UR16][R28.64], R145 ;  /* 0x000000911c002986 */ /* 0x0001e6000c101910 */
[----:B------:R-:W-:Y:S06]  /*83a0*/  @!P4 BRA `(.L_x_270) ;  /* 0x000000000004c947 */ /* 0x000fec0003800000 */
[----:B------:R0:W5:Y:S02]  /*83b0*/  LDG.E.LTC128B R167, desc[UR16][R26.64] ;  /* 0x000000101aa77981 */ /* 0x000164000c1e1920 */
.L_x_270:
[----:B------:R-:W-:Y:S05]  /*83c0*/  BSYNC B1 ;  /* 0x0000000000017941 */ /* 0x000fea0003800000 */
.L_x_269:
[----:B-----5:R-:W-:Y:S01]  /*83d0*/  IMAD R23, R167, R10, RZ ;  /* 0x0000000aa7177224 */ /* 0x020fe200078e02ff */
[----:B------:R-:W-:Y:S01]  /*83e0*/  ISETP.GT.AND P1, PT, R166, 0x8, P1 ;  /* 0x00000008a600780c */ /* 0x000fe20000f24270 */
[----:B------:R-:W-:Y:S01]  /*83f0*/  IMAD.X R39, R33, 0x1, R21, P5 ;  /* 0x0000000121277824 */ /* 0x000fe200028e0615 */
[----:B------:R-:W-:Y:S01]  /*8400*/  IADD3 R24, P5, R24, UR10, RZ ;  /* 0x0000000a18187c10 */ /* 0x000fe2000ffbe0ff */
[----:B------:R-:W-:Y:S01]  /*8410*/  IMAD R23, R146, R11, R23 ;  /* 0x0000000b92177224 */ /* 0x000fe200078e0217 */
[----:B------:R-:W-:Y:S01]  /*8420*/  BSSY B1, `(.L_x_271) ;  /* 0x0000006000017945 */ /* 0x000fe20003800000 */
[----:B------:R-:W-:Y:S02]  /*8430*/  ISETP.GT.AND P2, PT, R5, 0xf9, PT ;  /* 0x000000f90500780c */ /* 0x000fe40003f44270 */
[----:B------:R-:W-:Y:S01]  /*8440*/  IADD3.X R25, R25, UR11, RZ, P5, !PT ;  /* 0x0000000b19197c10 */ /* 0x000fe2000affe4ff */
[----:B------:R0:W-:Y:S05]  /*8450*/  @P4 STG.E desc[UR16][R38.64], R23 ;  /* 0x0000001726004986 */ /* 0x0001ea000c101910 */
[----:B------:R-:W-:Y:S05]  /*8460*/  @!P1 BRA `(.L_x_272) ;  /* 0x0000000000049947 */ /* 0x000fea0003800000 */
[----:B------:R0:W5:Y:S02]  /*8470*/  LDG.E.LTC128B R167, desc[UR16][R24.64] ;  /* 0x0000001018a77981 */ /* 0x000164000c1e1920 */
.L_x_272:
[----:B------:R-:W-:Y:S05]  /*8480*/  BSYNC B1 ;  /* 0x0000000000017941 */ /* 0x000fea0003800000 */
.L_x_271:
[----:B0-----:R-:W-:Y:S01]  /*8490*/  IADD3 R24, P6, R34, R22, RZ ;  /* 0x0000001622187210 */ /* 0x001fe20007fde0ff */
[----:B-----5:R-:W-:Y:S01]  /*84a0*/  IMAD R32, R167, R10, RZ ;  /* 0x0000000aa7207224 */ /* 0x020fe200078e02ff */
[----:B------:R-:W-:Y:S01]  /*84b0*/  ISETP.GT.AND P4, PT, R166, RZ, P0 ;  /* 0x000000ffa600720c */ /* 0x000fe20000784270 */
[----:B------:R-:W-:Y:S01]  /*84c0*/  BSSY B1, `(.L_x_273) ;  /* 0x0000009000017945 */ /* 0x000fe20003800000 */
[----:B------:R-:W-:Y:S01]  /*84d0*/  IADD3 R26, P5, R36, R4, RZ ;  /* 0x00000004241a7210 */ /* 0x000fe20007fbe0ff */
[----:B------:R-:W-:Y:S02]  /*84e0*/  IMAD.X R25, R35, 0x1, R21, P6 ;  /* 0x0000000123197824 */ /* 0x000fe400030e0615 */
[----:B------:R-:W-:-:S05]  /*84f0*/  IMAD R147, R147, R11, R32 ;  /* 0x0000000b93937224 */ /* 0x000fca00078e0220 */
[----:B------:R0:W-:Y:S03]  /*8500*/  @P1 STG.E desc[UR16][R24.64], R147 ;  /* 0x0000009318001986 */ /* 0x0001e6000c101910 */
[----:B------:R-:W-:Y:S05]  /*8510*/  @!P4 BRA `(.L_x_274) ;  /* 0x00000000000cc947 */ /* 0x000fea0003800000 */
[----:B0-----:R-:W-:-:S04]  /*8520*/  IADD3 R24, P1, R30, UR12, RZ ;  /* 0x0000000c1e187c10 */ /* 0x001fc8000ff3e0ff */
[----:B------:R-:W-:-:S05]  /*8530*/  IADD3.X R25, R31, UR13, RZ, P1, !PT ;  /* 0x0000000d1f197c10 */ /* 0x000fca0008ffe4ff */
[----:B------:R0:W5:Y:S04]  /*8540*/  LDG.E.LTC128B R167, desc[UR16][R24.64] ;  /* 0x0000001018a77981 */ /* 0x000168000c1e1920 */
.L_x_274:
[----:B------:R-:W-:Y:S05]  /*8550*/  BSYNC B1 ;  /* 0x0000000000017941 */ /* 0x000fea0003800000 */
.L_x_273:
[----:B-----5:R-:W-:Y:S01]  /*8560*/  IMAD R5, R167, R10, RZ ;  /* 0x0000000aa7057224 */ /* 0x020fe200078e02ff */
[----:B------:R-:W-:Y:S01]  /*8570*/  ISETP.GT.AND P1, PT, R166, RZ, P2 ;  /* 0x000000ffa600720c */ /* 0x000fe20001724270 */
[----:B------:R-:W-:Y:S01]  /*8580*/  IMAD.X R27, R37, 0x1, R6, P5 ;  /* 0x00000001251b7824 */ /* 0x000fe200028e0606 */
[----:B0-----:R-:W-:Y:S01]  /*8590*/  IADD3 R24, P5, R28, R4, RZ ;  /* 0x000000041c187210 */ /* 0x001fe20007fbe0ff */
[----:B------:R-:W-:Y:S01]  /*85a0*/  IMAD R23, R148, R11, R5 ;  /* 0x0000000b94177224 */ /* 0x000fe200078e0205 */
[----:B------:R-:W-:Y:S01]  /*85b0*/  IADD3 R4, P6, R40, UR12, RZ ;  /* 0x0000000c28047c10 */ /* 0x000fe2000ffde0ff */
[----:B------:R-:W-:Y:S03]  /*85c0*/  BSSY B1, `(.L_x_275) ;  /* 0x0000005000017945 */ /* 0x000fe60003800000 */
[----:B------:R0:W-:Y:S01]  /*85d0*/  @P4 STG.E desc[UR16][R26.64], R23 ;  /* 0x000000171a004986 */ /* 0x0001e2000c101910 */
[----:B------:R-:W-:-:S04]  /*85e0*/  IADD3.X R5, R41, UR13, RZ, P6, !PT ;  /* 0x0000000d29057c10 */ /* 0x000fc8000b7fe4ff */
[----:B------:R-:W-:Y:S05]  /*85f0*/  @!P1 BRA `(.L_x_276) ;  /* 0x0000000000049947 */ /* 0x000fea0003800000 */
[----:B------:R0:W5:Y:S02]  /*8600*/  LDG.E.LTC128B R167, desc[UR16][R4.64] ;  /* 0x0000001004a77981 */ /* 0x000164000c1e1920 */
.L_x_276:
[----:B------:R-:W-:Y:S05]  /*8610*/  BSYNC B1 ;  /* 0x0000000000017941 */ /* 0x000fea0003800000 */
.L_x_275:
[----:B0----5:R-:W-:Y:S01]  /*8620*/  IMAD R4, R167, R10, RZ ;  /* 0x0000000aa7047224 */ /* 0x021fe200078e02ff */
[----:B------:R-:W-:Y:S01]  /*8630*/  ISETP.GT.AND P0, PT, R166, 0x8, P0 ;  /* 0x00000008a600780c */ /* 0x000fe20000704270 */
[----:B------:R-:W-:Y:S01]  /*8640*/  IMAD.X R25, R29, 0x1, R6, P5 ;  /* 0x000000011d197824 */ /* 0x000fe200028e0606 */
[----:B------:R-:W-:Y:S01]  /*8650*/  BSSY B1, `(.L_x_277) ;  /* 0x0000008000017945 */ /* 0x000fe20003800000 */
[----:B------:R-:W-:Y:S01]  /*8660*/  IMAD R149, R149, R11, R4 ;  /* 0x0000000b95957224 */ /* 0x000fe200078e0204 */
[----:B------:R-:W-:Y:S02]  /*8670*/  IADD3 R4, P4, R30, UR10, RZ ;  /* 0x0000000a1e047c10 */ /* 0x000fe4000ff9e0ff */
[----:B------:R-:W-:Y:S02]  /*8680*/  IADD3 R26, P5, R36, R22, RZ ;  /* 0x00000016241a7210 */ /* 0x000fe40007fbe0ff */
[----:B------:R0:W-:Y:S01]  /*8690*/  @P1 STG.E desc[UR16][R24.64], R149 ;  /* 0x0000009518001986 */ /* 0x0001e2000c101910 */
[----:B------:R-:W-:-:S04]  /*86a0*/  IADD3.X R5, R31, UR11, RZ, P4, !PT ;  /* 0x0000000b1f057c10 */ /* 0x000fc8000a7fe4ff */
[----:B------:R-:W-:Y:S06]  /*86b0*/  @!P0 BRA `(.L_x_278) ;  /* 0x0000000000048947 */ /* 0x000fec0003800000 */
[----:B------:R0:W5:Y:S02]  /*86c0*/  LDG.E.LTC128B R167, desc[UR16][R4.64] ;  /* 0x0000001004a77981 */ /* 0x000164000c1e1920 */
.L_x_278:
[----:B------:R-:W-:Y:S05]  /*86d0*/  BSYNC B1 ;  /* 0x0000000000017941 */ /* 0x000fea0003800000 */
.L_x_277:
[----:B------:R-:W-:Y:S01]  /*86e0*/  ISETP.GT.AND P2, PT, R166, 0x8, P2 ;  /* 0x00000008a600780c */ /* 0x000fe20001744270 */
[----:B0----5:R-:W-:Y:S01]  /*86f0*/  IMAD R4, R167, R10, RZ ;  /* 0x0000000aa7047224 */ /* 0x021fe200078e02ff */
[----:B------:R-:W-:Y:S01]  /*8700*/  BSSY B1, `(.L_x_279) ;  /* 0x0000008000017945 */ /* 0x000fe20003800000 */
[----:B------:R-:W-:Y:S02]  /*8710*/  IMAD.X R27, R37, 0x1, R21, P5 ;  /* 0x00000001251b7824 */ /* 0x000fe400028e0615 */
[----:B------:R-:W-:-:S05]  /*8720*/  IMAD R23, R150, R11, R4 ;  /* 0x0000000b96177224 */ /* 0x000fca00078e0204 */
[----:B------:R0:W-:Y:S01]  /*8730*/  @P0 STG.E desc[UR16][R26.64], R23 ;  /* 0x000000171a000986 */ /* 0x0001e2000c101910 */
[----:B------:R-:W-:-:S04]  /*8740*/  IADD3 R4, P0, R40, UR10, RZ ;  /* 0x0000000a28047c10 */ /* 0x000fc8000ff1e0ff */
[----:B------:R-:W-:Y:S01]  /*8750*/  IADD3.X R5, R41, UR11, RZ, P0, !PT ;  /* 0x0000000b29057c10 */ /* 0x000fe200087fe4ff */
[----:B------:R-:W-:Y:S08]  /*8760*/  @!P2 BRA `(.L_x_280) ;  /* 0x000000000004a947 */ /* 0x000ff00003800000 */
[----:B------:R0:W5:Y:S02]  /*8770*/  LDG.E.LTC128B R167, desc[UR16][R4.64] ;  /* 0x0000001004a77981 */ /* 0x000164000c1e1920 */
.L_x_280:
[----:B------:R-:W-:Y:S05]  /*8780*/  BSYNC B1 ;  /* 0x0000000000017941 */ /* 0x000fea0003800000 */
.L_x_279:
[----:B------:R-:W-:Y:S05]  /*8790*/  @!P2 BRA `(.L_x_281) ;  /* 0x0000002c001ca947 */ /* 0x000fea0003800000 */
[----:B------:R-:W-:Y:S01]  /*87a0*/  IADD3 R22, P0, R28, R22, RZ ;  /* 0x000000161c167210 */ /* 0x000fe20007f1e0ff */
[----:B0----5:R-:W-:-:S04]  /*87b0*/  IMAD R4, R167, R10, RZ ;  /* 0x0000000aa7047224 */ /* 0x021fc800078e02ff */
[----:B------:R-:W-:Y:S02]  /*87c0*/  IMAD.X R23, R29, 0x1, R21, P0 ;  /* 0x000000011d177824 */ /* 0x000fe400000e0615 */
[----:B------:R-:W-:-:S05]  /*87d0*/  IMAD R151, R151, R11, R4 ;  /* 0x0000000b97977224 */ /* 0x000fca00078e0204 */
[----:B------:R0:W-:Y:S01]  /*87e0*/  STG.E desc[UR16][R22.64], R151 ;  /* 0x0000009716007986 */ /* 0x0001e2000c101910 */
[----:B------:R-:W-:Y:S05]  /*87f0*/  BRA `(.L_x_281) ;  /* 0x0000002c00047947 */ /* 0x000fea0003800000 */
.L_x_30:
[----:B------:R-:W-:Y:S01]  /*8800*/  ULDC.64 UR10, c[0x0][0x6c0] ;  /* 0x0001b000000a7ab9 */ /* 0x000fe20000000a00 */
[----:B------:R-:W-:Y:S01]  /*8810*/  ISETP.GT.AND P2, PT, R5, 0x1, PT ;  /* 0x000000010500780c */ /* 0x000fe20003f44270 */
[-C--:B--2---:R-:W-:Y:S01]  /*8820*/  IMAD R21, R24, R11.reuse, RZ ;  /* 0x0000000b18157224 */ /* 0x084fe200078e02ff */
[----:B------:R-:W-:Y:S01]  /*8830*/  LEA R152, P0, R172, UR10, 0x2 ;  /* 0x0000000aac987c11 */ /* 0x000fe2000f8010ff */
[-C--:B------:R-:W-:Y:S01]  /*8840*/  IMAD R155, R25, R11.reuse, RZ ;  /* 0x0000000b199b7224 */ /* 0x080fe200078e02ff */
[----:B------:R-:W-:Y:S01]  /*8850*/  ISETP.GT.AND P1, PT, R166, 0x8, P1 ;  /* 0x00000008a600780c */ /* 0x000fe20000f24270 */
[----:B------:R-:W-:Y:S01]  /*8860*/  IMAD.SHL.U32 R6, R22, 0x20, RZ ;  /* 0x0000002016067824 */ /* 0x000fe200078e00ff */
[----:B------:R-:W-:Y:S01]  /*8870*/  LEA.HI.X R153, R172, UR11, R163, 0x2, P0 ;  /* 0x0000000bac997c11 */ /* 0x000fe200080f14a3 */
[-C--:B------:R-:W-:Y:S01]  /*8880*/  IMAD R157, R26, R11.reuse, RZ ;  /* 0x0000000b1a9d7224 */ /* 0x080fe200078e02ff */
[----:B------:R-:W-:Y:S01]  /*8890*/  ISETP.GT.AND P4, PT, R166, RZ, P2 ;  /* 0x000000ffa600720c */ /* 0x000fe20001784270 */
[-C--:B------:R-:W-:Y:S01]  /*88a0*/  IMAD R159, R27, R11.reuse, RZ ;  /* 0x0000000b1b9f7224 */ /* 0x080fe200078e02ff */
[C-C-:B------:R-:W-:Y:S01]  /*88b0*/  SHF.L.U64.HI R4, R22.reuse, 0x5, R23.reuse ;  /* 0x0000000516047819 */ /* 0x140fe20000010217 */
[----:B------:R0:W-:Y:S01]  /*88c0*/  @P5 STG.E desc[UR16][R152.64], R21 ;  /* 0x0000001598005986 */ /* 0x0001e2000c101910 */
[----:B------:R-:W-:Y:S01]  /*88d0*/  LEA R24, P5, R22, R152, 0x2 ;  /* 0x0000009816187211 */ /* 0x000fe200078a10ff */
[-C--:B------:R-:W-:Y:S01]  /*88e0*/  IMAD R161, R28, R11.reuse, RZ ;  /* 0x0000000b1ca17224 */ /* 0x080fe200078e02ff */
[----:B------:R-:W-:Y:S01]  /*88f0*/  ISETP.GT.AND P0, PT, R5, 0x8, PT ;  /* 0x000000080500780c */ /* 0x000fe20003f04270 */
[----:B------:R-:W-:Y:S01]  /*8900*/  IMAD R37, R37, R11, RZ ;  /* 0x0000000b25257224 */ /* 0x000fe200078e02ff */
[----:B------:R-:W-:Y:S01]  /*8910*/  LEA.HI.X R25, R22, R153, R23, 0x2, P5 ;  /* 0x0000009916197211 */ /* 0x000fe200028f1417 */
[----:B------:R-:W-:Y:S01]  /*8920*/  @P1 IMAD.MOV.U32 R22, RZ, RZ, R152 ;  /* 0x000000ffff161224 */ /* 0x000fe200078e0098 */
[C---:B------:R-:W-:Y:S01]  /*8930*/  ISETP.GT.AND P2, PT, R166.reuse, 0x8, P2 ;  /* 0x00000008a600780c */ /* 0x040fe20001744270 */
[----:B------:R-:W-:Y:S01]  /*8940*/  @P1 IMAD.MOV.U32 R23, RZ, RZ, R153 ;  /* 0x000000ffff171224 */ /* 0x000fe200078e0099 */
[----:B------:R-:W-:Y:S01]  /*8950*/  ISETP.GT.AND P5, PT, R166, RZ, P0 ;  /* 0x000000ffa600720c */ /* 0x000fe200007a4270 */
[----:B------:R1:W-:Y:S01]  /*8960*/  @P4 STG.E desc[UR16][R24.64], R155 ;  /* 0x0000009b18004986 */ /* 0x0003e2000c101910 */
[-C--:B------:R-:W-:Y:S01]  /*8970*/  IADD3 R26, P4, R152, R6.reuse, RZ ;  /* 0x00000006981a7210 */ /* 0x080fe20007f9e0ff */
[-C--:B------:R-:W-:Y:S01]  /*8980*/  IMAD R39, R39, R11.reuse, RZ ;  /* 0x0000000b27277224 */ /* 0x080fe200078e02ff */
[----:B------:R-:W-:Y:S01]  /*8990*/  IADD3 R28, P6, R24, R6, RZ ;  /* 0x00000006181c7210 */ /* 0x000fe20007fde0ff */
[----:B------:R2:W-:Y:S01]  /*89a0*/  @P1 STG.E desc[UR16][R22.64+0x20], R157 ;  /* 0x0000209d16001986 */ /* 0x0005e2000c101910 */
[----:B------:R-:W-:Y:S01]  /*89b0*/  ISETP.GT.AND P1, PT, R5, 0x9, PT ;  /* 0x000000090500780c */ /* 0x000fe20003f24270 */
[----:B------:R-:W-:Y:S01]  /*89c0*/  IMAD.X R27, R153, 0x1, R4, P4 ;  /* 0x00000001991b7824 */ /* 0x000fe200020e0604 */
[C---:B------:R-:W-:Y:S01]  /*89d0*/  ISETP.GT.AND P0, PT, R166.reuse, 0x8, P0 ;  /* 0x00000008a600780c */ /* 0x040fe20000704270 */
[-C--:B------:R-:W-:Y:S01]  /*89e0*/  IMAD R41, R41, R11.reuse, RZ ;  /* 0x0000000b29297224 */ /* 0x080fe200078e02ff */
[----:B------:R-:W-:Y:S01]  /*89f0*/  ISETP.GT.AND P4, PT, R166, RZ, P1 ;  /* 0x000000ffa600720c */ /* 0x000fe20000f84270 */
[----:B------:R3:W-:Y:S01]  /*8a00*/  @P2 STG.E desc[UR16][R24.64+0x20], R159 ;  /* 0x0000209f18002986 */ /* 0x0007e2000c101910 */
[----:B0-----:R-:W-:Y:S01]  /*8a10*/  IADD3 R21, P2, R6, 0x20, RZ ;  /* 0x0000002006157810 */ /* 0x001fe20007f5e0ff */
[----:B-1----:R-:W-:Y:S01]  /*8a20*/  IMAD R155, R30, R11, RZ ;  /* 0x0000000b1e9b7224 */ /* 0x002fe200078e02ff */
[----:B------:R-:W-:Y:S01]  /*8a30*/  ISETP.GT.AND P1, PT, R166, 0x8, P1 ;  /* 0x00000008a600780c */ /* 0x000fe20000f24270 */
[----:B------:R-:W-:Y:S01]  /*8a40*/  @P5 STG.E desc[UR16][R26.64], R161 ;  /* 0x000000a11a005986 */ /* 0x000fe2000c101910 */
[----:B------:R-:W-:Y:S01]  /*8a50*/  IADD3 R152, P5, R152, R21, RZ ;  /* 0x0000001598987210 */ /* 0x000fe20007fbe0ff */
[----:B--2---:R-:W-:-:S02]  /*8a60*/  IMAD R23, R29, R11, RZ ;  /* 0x0000000b1d177224 */ /* 0x004fc400078e02ff */
[--C-:B------:R-:W-:Y:S01]  /*8a70*/  IMAD.X R29, R25, 0x1, R4.reuse, P6 ;  /* 0x00000001191d7824 */ /* 0x100fe200030e0604 */
[----:B------:R-:W-:Y:S01]  /*8a80*/  IADD3 R30, P6, R26, R6, RZ ;  /* 0x000000061a1e7210 */ /* 0x000fe20007fde0ff */
[----:B------:R-:W-:Y:S01]  /*8a90*/  IMAD.X R22, RZ, RZ, R4, P2 ;  /* 0x000000ffff167224 */ /* 0x000fe200010e0604 */
[----:B------:R-:W-:Y:S01]  /*8aa0*/  ISETP.GT.AND P2, PT, R5, 0x10, PT ;  /* 0x000000100500780c */ /* 0x000fe20003f44270 */
[----:B------:R-:W-:Y:S01]  /*8ab0*/  IMAD R157, R31, R11, RZ ;  /* 0x0000000b1f9d7224 */ /* 0x000fe200078e02ff */
[----:B------:R0:W-:Y:S01]  /*8ac0*/  @P4 STG.E desc[UR16][R28.64], R23 ;  /* 0x000000171c004986 */ /* 0x0001e2000c101910 */
[----:B------:R-:W-:Y:S01]  /*8ad0*/  IMAD.X R153, R153, 0x1, R22, P5 ;  /* 0x0000000199997824 */ /* 0x000fe200028e0616 */
[----:B---3--:R-:W-:Y:S01]  /*8ae0*/  IADD3 R24, P4, R24, R21, RZ ;  /* 0x0000001518187210 */ /* 0x008fe20007f9e0ff */
[----:B------:R-:W-:Y:S01]  /*8af0*/  IMAD R159, R32, R11, RZ ;  /* 0x0000000b209f7224 */ /* 0x000fe200078e02ff */
[----:B------:R-:W-:Y:S01]  /*8b00*/  ISETP.GT.AND P5, PT, R166, RZ, P2 ;  /* 0x000000ffa600720c */ /* 0x000fe200017a4270 */
[----:B------:R-:W-:Y:S01]  /*8b10*/  IMAD.X R31, R27, 0x1, R4, P6 ;  /* 0x000000011b1f7824 */ /* 0x000fe200030e0604 */
[----:B------:R1:W-:Y:S01]  /*8b20*/  @P0 STG.E desc[UR16][R152.64], R155 ;  /* 0x0000009b98000986 */ /* 0x0003e2000c101910 */
[----:B------:R-:W-:Y:S01]  /*8b30*/  ISETP.GT.AND P0, PT, R5, 0x11, PT ;  /* 0x000000110500780c */ /* 0x000fe20003f04270 */
[----:B------:R-:W-:-:S02]  /*8b40*/  IMAD.X R25, R25, 0x1, R22, P4 ;  /* 0x0000000119197824 */ /* 0x000fc400020e0616 */
[-C--:B------:R-:W-:Y:S01]  /*8b50*/  IMAD R43, R43, R11.reuse, RZ ;  /* 0x0000000b2b2b7224 */ /* 0x080fe200078e02ff */
[C---:B------:R-:W-:Y:S01]  /*8b60*/  ISETP.GT.AND P4, PT, R166.reuse, RZ, P0 ;  /* 0x000000ffa600720c */ /* 0x040fe20000784270 */
[-C--:B0-----:R-:W-:Y:S01]  /*8b70*/  IMAD R23, R33, R11.reuse, RZ ;  /* 0x0000000b21177224 */ /* 0x081fe200078e02ff */
[----:B------:R0:W-:Y:S01]  /*8b80*/  @P1 STG.E desc[UR16][R24.64], R157 ;  /* 0x0000009d18001986 */ /* 0x0001e2000c101910 */
[----:B------:R-:W-:Y:S01]  /*8b90*/  ISETP.GT.AND P1, PT, R166, 0x8, P2 ;  /* 0x00000008a600780c */ /* 0x000fe20001724270 */
[----:B------:R-:W-:Y:S01]  /*8ba0*/  IMAD R45, R45, R11, RZ ;  /* 0x0000000b2d2d7224 */ /* 0x000fe200078e02ff */
[----:B------:R-:W-:Y:S01]  /*8bb0*/  IADD3 R32, P2, R28, R6, RZ ;  /* 0x000000061c207210 */ /* 0x000fe20007f5e0ff */
[----:B------:R-:W-:Y:S01]  /*8bc0*/  @P5 STG.E desc[UR16][R30.64], R159 ;  /* 0x0000009f1e005986 */ /* 0x000fe2000c101910 */
[----:B------:R-:W-:Y:S01]  /*8bd0*/  IADD3 R26, P5, R26, R21, RZ ;  /* 0x000000151a1a7210 */ /* 0x000fe20007fbe0ff */
[----:B-1----:R-:W-:Y:S01]  /*8be0*/  IMAD R153, R34, R11, RZ ;  /* 0x0000000b22997224 */ /* 0x002fe200078e02ff */
[----:B------:R-:W-:Y:S01]  /*8bf0*/  ISETP.GT.AND P0, PT, R166, 0x8, P0 ;  /* 0x00000008a600780c */ /* 0x000fe20000704270 */
[----:B------:R-:W-:Y:S01]  /*8c00*/  IMAD.X R33, R29, 0x1, R4, P2 ;  /* 0x000000011d217824 */ /* 0x000fe200010e0604 */
[----:B------:R-:W-:Y:S01]  /*8c10*/  ISETP.GT.AND P2, PT, R5, 0x18, PT ;  /* 0x000000180500780c */ /* 0x000fe20003f44270 */
[----:B------:R-:W-:-:S02]  /*8c20*/  IMAD.X R27, R27, 0x1, R22, P5 ;  /* 0x000000011b1b7824 */ /* 0x000fc400028e0616 */
[----:B------:R-:W-:Y:S01]  /*8c30*/  IMAD R155, R35, R11, RZ ;  /* 0x0000000b239b7224 */ /* 0x000fe200078e02ff */
[----:B------:R1:W-:Y:S01]  /*8c40*/  @P4 STG.E desc[UR16][R32.64], R23 ;  /* 0x0000001720004986 */ /* 0x0003e2000c101910 */
[----:B0-----:R-:W-:Y:S01]  /*8c50*/  IADD3 R24, P4, R28, R21, RZ ;  /* 0x000000151c187210 */ /* 0x001fe20007f9e0ff */
[-C--:B------:R-:W-:Y:S01]  /*8c60*/  IMAD R157, R36, R11.reuse, RZ ;  /* 0x0000000b249d7224 */ /* 0x080fe200078e02ff */
[----:B------:R-:W-:Y:S01]  /*8c70*/  ISETP.GT.AND P5, PT, R166, RZ, P2 ;  /* 0x000000ffa600720c */ /* 0x000fe200017a4270 */
[----:B------:R0:W-:Y:S01]  /*8c80*/  @P1 STG.E desc[UR16][R26.64], R153 ;  /* 0x000000991a001986 */ /* 0x0001e2000c101910 */
[----:B------:R-:W-:Y:S01]  /*8c90*/  ISETP.GT.AND P1, PT, R5, 0x19, PT ;  /* 0x000000190500780c */ /* 0x000fe20003f24270 */
[----:B------:R-:W-:Y:S01]  /*8ca0*/  IMAD.X R25, R29, 0x1, R22, P4 ;  /* 0x000000011d197824 */ /* 0x000fe200020e0616 */
[-C--:B------:R-:W-:Y:S01]  /*8cb0*/  IADD3 R28, P6, R30, R6.reuse, RZ ;  /* 0x000000061e1c7210 */ /* 0x080fe20007fde0ff */
[-C--:B------:R-:W-:Y:S01]  /*8cc0*/  IMAD R47, R47, R11.reuse, RZ ;  /* 0x0000000b2f2f7224 */ /* 0x080fe200078e02ff */
[C---:B------:R-:W-:Y:S01]  /*8cd0*/  ISETP.GT.AND P4, PT, R166.reuse, RZ, P1 ;  /* 0x000000ffa600720c */ /* 0x040fe20000f84270 */
[-C--:B------:R-:W-:Y:S01]  /*8ce0*/  IMAD R49, R49, R11.reuse, RZ ;  /* 0x0000000b31317224 */ /* 0x080fe200078e02ff */
[----:B------:R2:W-:Y:S01]  /*8cf0*/  @P0 STG.E desc[UR16][R24.64], R155 ;  /* 0x0000009b18000986 */ /* 0x0005e2000c101910 */
[--C-:B------:R-:W-:Y:S01]  /*8d00*/  IMAD.X R29, R31, 0x1, R4.reuse, P6 ;  /* 0x000000011f1d7824 */ /* 0x100fe200030e0604 */
[----:B------:R-:W-:Y:S01]  /*8d10*/  ISETP.GT.AND P0, PT, R166, 0x8, P2 ;  /* 0x00000008a600780c */ /* 0x000fe20001704270 */
[-C--:B-1----:R-:W-:Y:S01]  /*8d20*/  IMAD R23, R38, R11.reuse, RZ ;  /* 0x0000000b26177224 */ /* 0x082fe200078e02ff */
[-C--:B------:R-:W-:Y:S01]  /*8d30*/  IADD3 R34, P2, R32, R6.reuse, RZ ;  /* 0x0000000620227210 */ /* 0x080fe20007f5e0ff */
[----:B0-----:R-:W-:Y:S01]  /*8d40*/  IMAD R153, R40, R11, RZ ;  /* 0x0000000b28997224 */ /* 0x001fe200078e02ff */
[----:B------:R-:W-:Y:S01]  /*8d50*/  @P5 STG.E desc[UR16][R28.64], R157 ;  /* 0x0000009d1c005986 */ /* 0x000fe2000c101910 */
[----:B------:R-:W-:Y:S01]  /*8d60*/  IADD3 R26, P5, R30, R21, RZ ;  /* 0x000000151e1a7210 */ /* 0x000fe20007fbe0ff */
[-C--:B------:R-:W-:Y:S01]  /*8d70*/  IMAD R51, R51, R11.reuse, RZ ;  /* 0x0000000b33337224 */ /* 0x080fe200078e02ff */
[----:B------:R-:W-:Y:S01]  /*8d80*/  ISETP.GT.AND P1, PT, R166, 0x8, P1 ;  /* 0x00000008a600780c */ /* 0x000fe20000f24270 */
[----:B------:R-:W-:Y:S01]  /*8d90*/  IMAD.X R35, R33, 0x1, R4, P2 ;  /* 0x0000000121237824 */ /* 0x000fe200010e0604 */
[----:B------:R-:W-:Y:S01]  /*8da0*/  ISETP.GT.AND P2, PT, R5, 0x20, PT ;  /* 0x000000200500780c */ /* 0x000fe20003f44270 */
[--C-:B------:R-:W-:Y:S01]  /*8db0*/  IMAD.X R27, R31, 0x1, R22.reuse, P5 ;  /* 0x000000011f1b7824 */ /* 0x100fe200028e0616 */
[----:B------:R-:W-:Y:S01]  /*8dc0*/  IADD3 R30, P6, R28, R6, RZ ;  /* 0x000000061c1e7210 */ /* 0x000fe20007fde0ff */
[----:B------:R-:W-:Y:S01]  /*8dd0*/  IMAD R53, R53, R11, RZ ;  /* 0x0000000b35357224 */ /* 0x000fe200078e02ff */
[----:B------:R0:W-:Y:S01]  /*8de0*/  @P4 STG.E desc[UR16][R34.64], R37 ;  /* 0x0000002522004986 */ /* 0x0001e2000c101910 */
[----:B--2---:R-:W-:Y:S01]  /*8df0*/  IADD3 R24, P4, R32, R21, RZ ;  /* 0x0000001520187210 */ /* 0x004fe20007f9e0ff */
[----:B------:R-:W-:Y:S01]  /*8e00*/  IMAD R55, R55, R11, RZ ;  /* 0x0000000b37377224 */ /* 0x000fe200078e02ff */
[----:B------:R-:W-:Y:S01]  /*8e10*/  ISETP.GT.AND P5, PT, R166, RZ, P2 ;  /* 0x000000ffa600720c */ /* 0x000fe200017a4270 */
[----:B------:R1:W-:Y:S01]  /*8e20*/  @P0 STG.E desc[UR16][R26.64], R23 ;  /* 0x000000171a000986 */ /* 0x0003e2000c101910 */
[----:B------:R-:W-:Y:S01]  /*8e30*/  ISETP.GT.AND P0, PT, R5, 0x21, PT ;  /* 0x000000210500780c */ /* 0x000fe20003f04270 */
[----:B------:R-:W-:-:S02]  /*8e40*/  IMAD.X R25, R33, 0x1, R22, P4 ;  /* 0x0000000121197824 */ /* 0x000fc400020e0616 */
[--C-:B------:R-:W-:Y:S01]  /*8e50*/  IMAD.X R31, R29, 0x1, R4.reuse, P6 ;  /* 0x000000011d1f7824 */ /* 0x100fe200030e0604 */
[C---:B------:R-:W-:Y:S01]  /*8e60*/  ISETP.GT.AND P4, PT, R166.reuse, RZ, P0 ;  /* 0x000000ffa600720c */ /* 0x040fe20000784270 */
[-C--:B------:R-:W-:Y:S01]  /*8e70*/  IMAD R57, R57, R11.reuse, RZ ;  /* 0x0000000b39397224 */ /* 0x080fe200078e02ff */
[----:B------:R2:W-:Y:S01]  /*8e80*/  @P1 STG.E desc[UR16][R24.64], R39 ;  /* 0x0000002718001986 */ /* 0x0005e2000c101910 */
[----:B------:R-:W-:Y:S01]  /*8e90*/  ISETP.GT.AND P1, PT, R166, 0x8, P2 ;  /* 0x00000008a600780c */ /* 0x000fe20001724270 */
[-C--:B0-----:R-:W-:Y:S01]  /*8ea0*/  IMAD R37, R44, R11.reuse, RZ ;  /* 0x0000000b2c257224 */ /* 0x081fe200078e02ff */
[-C--:B------:R-:W-:Y:S01]  /*8eb0*/  IADD3 R32, P2, R34, R6.reuse, RZ ;  /* 0x0000000622207210 */ /* 0x080fe20007f5e0ff */
[----:B------:R-:W-:Y:S01]  /*8ec0*/  IMAD R59, R59, R11, RZ ;  /* 0x0000000b3b3b7224 */ /* 0x000fe200078e02ff */
[----:B------:R-:W-:Y:S01]  /*8ed0*/  @P5 STG.E desc[UR16][R30.64], R153 ;  /* 0x000000991e005986 */ /* 0x000fe2000c101910 */
[----:B-1----:R-:W-:Y:S01]  /*8ee0*/  IADD3 R26, P5, R28, R21, RZ ;  /* 0x000000151c1a7210 */ /* 0x002fe20007fbe0ff */
[-C--:B------:R-:W-:Y:S01]  /*8ef0*/  IMAD R23, R42, R11.reuse, RZ ;  /* 0x0000000b2a177224 */ /* 0x080fe200078e02ff */
[----:B------:R-:W-:Y:S01]  /*8f00*/  ISETP.GT.AND P0, PT, R166, 0x8, P0 ;  /* 0x00000008a600780c */ /* 0x000fe20000704270 */
[----:B------:R-:W-:Y:S01]  /*8f10*/  IMAD.X R33, R35, 0x1, R4, P2 ;  /* 0x0000000123217824 */ /* 0x000fe200010e0604 */
[----:B------:R-:W-:Y:S01]  /*8f20*/  ISETP.GT.AND P2, PT, R5, 0x28, PT ;  /* 0x000000280500780c */ /* 0x000fe20003f44270 */
[--C-:B------:R-:W-:Y:S01]  /*8f30*/  IMAD.X R27, R29, 0x1, R22.reuse, P5 ;  /* 0x000000011d1b7824 */ /* 0x100fe200028e0616 */
[----:B------:R-:W-:Y:S01]  /*8f40*/  IADD3 R28, P6, R30, R6, RZ ;  /* 0x000000061e1c7210 */ /* 0x000fe20007fde0ff */
[----:B------:R-:W-:Y:S01]  /*8f50*/  IMAD R61, R61, R11, RZ ;  /* 0x0000000b3d3d7224 */ /* 0x000fe200078e02ff */
[----:B------:R-:W-:Y:S01]  /*8f60*/  @P4 STG.E desc[UR16][R32.64], R41 ;  /* 0x0000002920004986 */ /* 0x000fe2000c101910 */
        /* <DEDUP_REMOVED lines=11> */
[-C--:B------:R-:W-:Y:S01]  /*9020*/  IMAD R67, R67, R11.reuse, RZ ;  /* 0x0000000b43437224 */ /* 0x080fe200078e02ff */
[-C--:B------:R-:W-:Y:S01]  /*9030*/  IADD3 R34, P2, R32, R6.reuse, RZ ;  /* 0x0000000620227210 */ /* 0x080fe20007f5e0ff */
[----:B------:R-:W-:Y:S01]  /*9040*/  IMAD R69, R69, R11, RZ ;  /* 0x0000000b45457224 */ /* 0x000fe200078e02ff */
[----:B------:R2:W-:Y:S01]  /*9050*/  @P5 STG.E desc[UR16][R28.64], R37 ;  /* 0x000000251c005986 */ /* 0x0005e2000c101910 */
[----:B0-----:R-:W-:Y:S01]  /*9060*/  IADD3 R26, P5, R30, R21, RZ ;  /* 0x000000151e1a7210 */ /* 0x001fe20007fbe0ff */
        /* <DEDUP_REMOVED lines=8> */
[----:B-1----:R-:W-:Y:S01]  /*90f0*/  IADD3 R24, P4, R32, R21, RZ ;  /* 0x0000001520187210 */ /* 0x002fe20007f9e0ff */
[----:B------:R-:W-:Y:S01]  /*9100*/  IMAD R73, R73, R11, RZ ;  /* 0x0000000b49497224 */ /* 0x000fe200078e02ff */
[----:B------:R-:W-:Y:S01]  /*9110*/  ISETP.GT.AND P5, PT, R166, RZ, P2 ;  /* 0x000000ffa600720c */ /* 0x000fe200017a4270 */
[----:B------:R0:W-:Y:S01]  /*9120*/  @P0 STG.E desc[UR16][R26.64], R23 ;  /* 0x000000171a000986 */ /* 0x0001e2000c101910 */
[----:B------:R-:W-:Y:S01]  /*9130*/  ISETP.GT.AND P0, PT, R5, 0x31, PT ;  /* 0x000000310500780c */ /* 0x000fe20003f04270 */
[----:B------:R-:W-:-:S02]  /*9140*/  IMAD.X R25, R33, 0x1, R22, P4 ;  /* 0x0000000121197824 */ /* 0x000fc400020e0616 */
[-C--:B--2---:R-:W-:Y:S01]  /*9150*/  IMAD R37, R48, R11.reuse, RZ ;  /* 0x0000000b30257224 */ /* 0x084fe200078e02ff */
[C---:B------:R-:W-:Y:S01]  /*9160*/  ISETP.GT.AND P4, PT, R166.reuse, RZ, P0 ;  /* 0x000000ffa600720c */ /* 0x040fe20000784270 */
[--C-:B------:R-:W-:Y:S01]  /*9170*/  IMAD.X R31, R29, 0x1, R4.reuse, P6 ;  /* 0x000000011d1f7824 */ /* 0x100fe200030e0604 */
        /* <DEDUP_REMOVED lines=108> */
[-C--:B------:R-:W-:Y:S01]  /*9840*/  IADD3 R28, P6, R30, R6.reuse, RZ ;  /* 0x000000061e1c7210 */ /* 0x080fe20007fde0ff */
[-C--:B------:R-:W-:Y:S01]  /*9850*/  IMAD R111, R111, R11.reuse, RZ ;  /* 0x0000000b6f6f7224 */ /* 0x080fe200078e02ff */
[----:B------:R-:W-:Y:S01]  /*9860*/  @P4 STG.E desc[UR16][R32.64], R65 ;  /* 0x0000004120004986 */ /* 0x000fe2000c101910 */
[----:B------:R-:W-:Y:S01]  /*9870*/  ISETP.GT.AND P5, PT, R166, RZ, P2 ;  /* 0x000000ffa600720c */ /* 0x000fe200017a4270 */
[----:B------:R-:W-:Y:S01]  /*9880*/  IMAD R113, R113, R11, RZ ;  /* 0x0000000b71717224 */ /* 0x000fe200078e02ff */
[----:B-1----:R-:W-:Y:S01]  /*9890*/  IADD3 R24, P4, R34, R21, RZ ;  /* 0x0000001522187210 */ /* 0x002fe20007f9e0ff */
[----:B------:R0:W-:Y:S01]  /*98a0*/  @P1 STG.E desc[UR16][R26.64], R23 ;  /* 0x000000171a001986 */ /* 0x0001e2000c101910 */
[----:B------:R-:W-:Y:S01]  /*98b0*/  ISETP.GT.AND P1, PT, R5, 0x59, PT ;  /* 0x000000590500780c */ /* 0x000fe20003f24270 */
[-C--:B--2---:R-:W-:Y:S01]  /*98c0*/  IMAD R37, R68, R11.reuse, RZ ;  /* 0x0000000b44257224 */ /* 0x084fe200078e02ff */
[C---:B------:R-:W-:Y:S01]  /*98d0*/  ISETP.GT.AND P2, PT, R166.reuse, 0x8, P2 ;  /* 0x00000008a600780c */ /* 0x040fe20001744270 */
[----:B------:R-:W-:Y:S01]  /*98e0*/  IMAD.X R25, R35, 0x1, R22, P4 ;  /* 0x0000000123197824 */ /* 0x000fe200020e0616 */
[C---:B------:R-:W-:Y:S01]  /*98f0*/  ISETP.GT.AND P4, PT, R166.reuse, RZ, P1 ;  /* 0x000000ffa600720c */ /* 0x040fe20000f84270 */
[----:B------:R-:W-:Y:S01]  /*9900*/  IMAD.X R29, R31, 0x1, R4, P6 ;  /* 0x000000011f1d7824 */ /* 0x000fe200030e0604 */
[----:B------:R-:W-:Y:S01]  /*9910*/  ISETP.GT.AND P1, PT, R166, 0x8, P1 ;  /* 0x00000008a600780c */ /* 0x000fe20000f24270 */
[-C--:B------:R-:W-:Y:S01]  /*9920*/  IMAD R115, R115, R11.reuse, RZ ;  /* 0x0000000b73737224 */ /* 0x080fe200078e02ff */
[----:B------:R1:W-:Y:S01]  /*9930*/  @P0 STG.E desc[UR16][R24.64], R67 ;  /* 0x0000004318000986 */ /* 0x0003e2000c101910 */
[----:B------:R-:W-:Y:S01]  /*9940*/  IADD3 R34, P0, R32, R6, RZ ;  /* 0x0000000620227210 */ /* 0x000fe20007f1e0ff */
[----:B------:R-:W-:-:S02]  /*9950*/  IMAD R117, R117, R11, RZ ;  /* 0x0000000b75757224 */ /* 0x000fc400078e02ff */
[----:B------:R2:W-:Y:S01]  /*9960*/  @P5 STG.E desc[UR16][R28.64], R37 ;  /* 0x000000251c005986 */ /* 0x0005e2000c101910 */
[----:B0-----:R-:W-:Y:S01]  /*9970*/  IADD3 R26, P5, R30, R21, RZ ;  /* 0x000000151e1a7210 */ /* 0x001fe20007fbe0ff */
[----:B------:R-:W-:Y:S01]  /*9980*/  IMAD.X R35, R33, 0x1, R4, P0 ;  /* 0x0000000121237824 */ /* 0x000fe200000e0604 */
[----:B------:R-:W-:Y:S01]  /*9990*/  ISETP.GT.AND P0, PT, R5, 0x60, PT ;  /* 0x000000600500780c */ /* 0x000fe20003f04270 */
[----:B------:R-:W-:Y:S01]  /*99a0*/  IMAD R23, R70, R11, RZ ;  /* 0x0000000b46177224 */ /* 0x000fe200078e02ff */
[-C--:B------:R-:W-:Y:S01]  /*99b0*/  IADD3 R30, P6, R28, R6.reuse, RZ ;  /* 0x000000061c1e7210 */ /* 0x080fe20007fde0ff */
[--C-:B------:R-:W-:Y:S01]  /*99c0*/  IMAD.X R27, R31, 0x1, R22.reuse, P5 ;  /* 0x000000011f1b7824 */ /* 0x100fe200028e0616 */
[----:B------:R-:W-:Y:S01]  /*99d0*/  @P4 STG.E desc[UR16][R34.64], R69 ;  /* 0x0000004522004986 */ /* 0x000fe2000c101910 */
[----:B-1----:R-:W-:Y:S01]  /*99e0*/  IADD3 R24, P5, R32, R21, RZ ;  /* 0x0000001520187210 */ /* 0x002fe20007fbe0ff */
[-C--:B------:R-:W-:Y:S01]  /*99f0*/  IMAD R119, R119, R11.reuse, RZ ;  /* 0x0000000b77777224 */ /* 0x080fe200078e02ff */
[C---:B------:R-:W-:Y:S01]  /*9a00*/  ISETP.GT.AND P4, PT, R166.reuse, RZ, P0 ;  /* 0x000000ffa600720c */ /* 0x040fe20000784270 */
[----:B------:R0:W-:Y:S01]  /*9a10*/  @P2 STG.E desc[UR16][R26.64], R23 ;  /* 0x000000171a002986 */ /* 0x0001e2000c101910 */
[----:B------:R-:W-:Y:S01]  /*9a20*/  ISETP.GT.AND P2, PT, R5, 0x61, PT ;  /* 0x000000610500780c */ /* 0x000fe20003f44270 */
[----:B------:R-:W-:Y:S01]  /*9a30*/  IMAD.X R25, R33, 0x1, R22, P5 ;  /* 0x0000000121197824 */ /* 0x000fe200028e0616 */
[----:B------:R-:W-:Y:S01]  /*9a40*/  ISETP.GT.AND P0, PT, R166, 0x8, P0 ;  /* 0x00000008a600780c */ /* 0x000fe20000704270 */
[-C--:B--2---:R-:W-:Y:S01]  /*9a50*/  IMAD R37, R72, R11.reuse, RZ ;  /* 0x0000000b48257224 */ /* 0x084fe200078e02ff */
[----:B------:R-:W-:Y:S01]  /*9a60*/  ISETP.GT.AND P5, PT, R166, RZ, P2 ;  /* 0x000000ffa600720c */ /* 0x000fe200017a4270 */
[--C-:B------:R-:W-:Y:S01]  /*9a70*/  IMAD.X R31, R29, 0x1, R4.reuse, P6 ;  /* 0x000000011d1f7824 */ /* 0x100fe200030e0604 */
[----:B------:R1:W-:Y:S01]  /*9a80*/  @P1 STG.E desc[UR16][R24.64], R71 ;  /* 0x0000004718001986 */ /* 0x0003e2000c101910 */
[-C--:B------:R-:W-:Y:S01]  /*9a90*/  IADD3 R32, P1, R34, R6.reuse, RZ ;  /* 0x0000000622207210 */ /* 0x080fe20007f3e0ff */
[-C--:B------:R-:W-:Y:S01]  /*9aa0*/  IMAD R121, R121, R11.reuse, RZ ;  /* 0x0000000b79797224 */ /* 0x080fe200078e02ff */
[----:B------:R-:W-:Y:S01]  /*9ab0*/  ISETP.GT.AND P2, PT, R166, 0x8, P2 ;  /* 0x00000008a600780c */ /* 0x000fe20001744270 */
[----:B------:R-:W-:Y:S01]  /*9ac0*/  IMAD R123, R123, R11, RZ ;  /* 0x0000000b7b7b7224 */ /* 0x000fe200078e02ff */
        /* <DEDUP_REMOVED lines=109> */
[----:B------:R-:W-:Y:S01]  /*a1a0*/  IMAD.X R29, R31, 0x1, R4, P6 ;  /* 0x000000011f1d7824 */ /* 0x000fe200030e0604 */
[----:B------:R1:W-:Y:S01]  /*a1b0*/  @P0 STG.E desc[UR16][R24.64], R91 ;  /* 0x0000005b18000986 */ /* 0x0003e2000c101910 */
[----:B------:R-:W-:Y:S01]  /*a1c0*/  IADD3 R34, P0, R32, R6, RZ ;  /* 0x0000000620227210 */ /* 0x000fe20007f1e0ff */
[----:B------:R-:W-:Y:S01]  /*a1d0*/  IMAD R151, R151, R11, RZ ;  /* 0x0000000b97977224 */ /* 0x000fe200078e02ff */
[----:B------:R-:W-:-:S02]  /*a1e0*/  ISETP.GT.AND P1, PT, R166, 0x8, P1 ;  /* 0x00000008a600780c */ /* 0x000fc40000f24270 */
        /* <DEDUP_REMOVED lines=8> */
[----:B-1----:R-:W-:Y:S02]  /*a270*/  IADD3 R24, P5, R32, R21, RZ ;  /* 0x0000001520187210 */ /* 0x002fe40007fbe0ff */
[C---:B------:R-:W-:Y:S01]  /*a280*/  ISETP.GT.AND P4, PT, R166.reuse, RZ, P0 ;  /* 0x000000ffa600720c */ /* 0x040fe20000784270 */
[----:B------:R0:W-:Y:S01]  /*a290*/  @P2 STG.E desc[UR16][R26.64], R23 ;  /* 0x000000171a002986 */ /* 0x0001e2000c101910 */
[----:B------:R-:W-:Y:S01]  /*a2a0*/  ISETP.GT.AND P2, PT, R5, 0x91, PT ;  /* 0x000000910500780c */ /* 0x000fe20003f44270 */
[----:B------:R-:W-:Y:S01]  /*a2b0*/  IMAD.X R25, R33, 0x1, R22, P5 ;  /* 0x0000000121197824 */ /* 0x000fe200028e0616 */
[----:B------:R-:W-:Y:S01]  /*a2c0*/  ISETP.GT.AND P0, PT, R166, 0x8, P0 ;  /* 0x00000008a600780c */ /* 0x000fe20000704270 */
[----:B--2---:R-:W-:Y:S01]  /*a2d0*/  IMAD R37, R96, R11, RZ ;  /* 0x0000000b60257224 */ /* 0x004fe200078e02ff */
[----:B------:R-:W-:Y:S01]  /*a2e0*/  ISETP.GT.AND P5, PT, R166, RZ, P2 ;  /* 0x000000ffa600720c */ /* 0x000fe200017a4270 */
[----:B------:R-:W-:Y:S01]  /*a2f0*/  IMAD.X R31, R29, 0x1, R4, P6 ;  /* 0x000000011d1f7824 */ /* 0x000fe200030e0604 */
[----:B------:R1:W-:Y:S01]  /*a300*/  @P1 STG.E desc[UR16][R24.64], R95 ;  /* 0x0000005f18001986 */ /* 0x0003e2000c101910 */
[----:B------:R-:W-:-:S02]  /*a310*/  IADD3 R32, P1, R34, R6, RZ ;  /* 0x0000000622207210 */ /* 0x000fc40007f3e0ff */
[----:B------:R-:W-:Y:S02]  /*a320*/  ISETP.GT.AND P2, PT, R166, 0x8, P2 ;  /* 0x00000008a600780c */ /* 0x000fe40001744270 */
[----:B------:R2:W-:Y:S01]  /*a330*/  @P4 STG.E desc[UR16][R30.64], R37 ;  /* 0x000000251e004986 */ /* 0x0005e2000c101910 */
[----:B0-----:R-:W-:Y:S01]  /*a340*/  IADD3 R26, P4, R28, R21, RZ ;  /* 0x000000151c1a7210 */ /* 0x001fe20007f9e0ff */
[----:B------:R-:W-:Y:S01]  /*a350*/  IMAD.X R33, R35, 0x1, R4, P1 ;  /* 0x0000000123217824 */ /* 0x000fe200008e0604 */
[----:B------:R-:W-:Y:S01]  /*a360*/  ISETP.GT.AND P1, PT, R5, 0x98, PT ;  /* 0x000000980500780c */ /* 0x000fe20003f24270 */
[----:B------:R-:W-:Y:S01]  /*a370*/  IMAD R23, R98, R11, RZ ;  /* 0x0000000b62177224 */ /* 0x000fe200078e02ff */
[----:B------:R-:W-:Y:S01]  /*a380*/  IADD3 R28, P6, R30, R6, RZ ;  /* 0x000000061e1c7210 */ /* 0x000fe20007fde0ff */
[----:B------:R-:W-:Y:S01]  /*a390*/  IMAD.X R27, R29, 0x1, R22, P4 ;  /* 0x000000011d1b7824 */ /* 0x000fe200020e0616 */
[----:B------:R-:W-:Y:S01]  /*a3a0*/  @P5 STG.E desc[UR16][R32.64], R97 ;  /* 0x0000006120005986 */ /* 0x000fe2000c101910 */
[----:B-1----:R-:W-:-:S02]  /*a3b0*/  IADD3 R24, P5, R34, R21, RZ ;  /* 0x0000001522187210 */ /* 0x002fc40007fbe0ff */
        /* <DEDUP_REMOVED lines=9> */
[----:B------:R-:W-:Y:S02]  /*a450*/  IADD3 R34, P2, R32, R6, RZ ;  /* 0x0000000620227210 */ /* 0x000fe40007f5e0ff */
        /* <DEDUP_REMOVED lines=189> */
[----:B------:R-:W-:-:S02]  /*b030*/  ISETP.GT.AND P4, PT, R166, RZ, P2 ;  /* 0x000000ffa600720c */ /* 0x000fc40001784270 */
        /* <DEDUP_REMOVED lines=8> */
[----:B------:R-:W-:Y:S02]  /*b0c0*/  ISETP.GT.AND P1, PT, R166, 0x8, P1 ;  /* 0x00000008a600780c */ /* 0x000fe40000f24270 */
[----:B------:R1:W-:Y:S01]  /*b0d0*/  @P0 STG.E desc[UR16][R24.64], R139 ;  /* 0x0000008b18000986 */ /* 0x0003e2000c101910 */
[----:B------:R-:W-:Y:S01]  /*b0e0*/  IADD3 R34, P0, R32, R6, RZ ;  /* 0x0000000620227210 */ /* 0x000fe20007f1e0ff */
[----:B0-----:R-:W-:-:S02]  /*b0f0*/  IMAD R23, R142, R11, RZ ;  /* 0x0000000b8e177224 */ /* 0x001fc400078e02ff */
[----:B------:R0:W-:Y:S01]  /*b100*/  @P4 STG.E desc[UR16][R28.64], R37 ;  /* 0x000000251c004986 */ /* 0x0001e2000c101910 */
[-C--:B------:R-:W-:Y:S01]  /*b110*/  IADD3 R26, P4, R30, R21.reuse, RZ ;  /* 0x000000151e1a7210 */ /* 0x080fe20007f9e0ff */
[----:B------:R-:W-:Y:S01]  /*b120*/  IMAD.X R35, R33, 0x1, R4, P0 ;  /* 0x0000000121237824 */ /* 0x000fe200000e0604 */
[----:B------:R-:W-:Y:S02]  /*b130*/  ISETP.GT.AND P0, PT, R5, 0xf0, PT ;  /* 0x000000f00500780c */ /* 0x000fe40003f04270 */
[----:B------:R-:W-:Y:S01]  /*b140*/  IADD3 R30, P6, R28, R6, RZ ;  /* 0x000000061c1e7210 */ /* 0x000fe20007fde0ff */
[--C-:B------:R-:W-:Y:S01]  /*b150*/  IMAD.X R27, R31, 0x1, R22.reuse, P4 ;  /* 0x000000011f1b7824 */ /* 0x100fe200020e0616 */
[----:B------:R-:W-:Y:S01]  /*b160*/  @P5 STG.E desc[UR16][R34.64], R141 ;  /* 0x0000008d22005986 */ /* 0x000fe2000c101910 */
[----:B-1----:R-:W-:Y:S02]  /*b170*/  IADD3 R24, P5, R32, R21, RZ ;  /* 0x0000001520187210 */ /* 0x002fe40007fbe0ff */
[----:B------:R-:W-:Y:S01]  /*b180*/  ISETP.GT.AND P4, PT, R166, RZ, P0 ;  /* 0x000000ffa600720c */ /* 0x000fe20000784270 */
[----:B------:R1:W-:Y:S01]  /*b190*/  @P2 STG.E desc[UR16][R26.64], R23 ;  /* 0x000000171a002986 */ /* 0x0003e2000c101910 */
[----:B------:R-:W-:Y:S01]  /*b1a0*/  ISETP.GT.AND P2, PT, R5, 0xf1, PT ;  /* 0x000000f10500780c */ /* 0x000fe20003f44270 */
[----:B------:R-:W-:-:S02]  /*b1b0*/  IMAD.X R25, R33, 0x1, R22, P5 ;  /* 0x0000000121197824 */ /* 0x000fc400028e0616 */
[--C-:B------:R-:W-:Y:S01]  /*b1c0*/  IMAD.X R31, R29, 0x1, R4.reuse, P6 ;  /* 0x000000011d1f7824 */ /* 0x100fe200030e0604 */
[----:B------:R-:W-:Y:S01]  /*b1d0*/  ISETP.GT.AND P5, PT, R166, RZ, P2 ;  /* 0x000000ffa600720c */ /* 0x000fe200017a4270 */
[----:B0-----:R-:W-:Y:S01]  /*b1e0*/  IMAD R37, R144, R11, RZ ;  /* 0x0000000b90257224 */ /* 0x001fe200078e02ff */
[----:B------:R-:W-:Y:S01]  /*b1f0*/  ISETP.GT.AND P6, PT, R166, 0x8, P0 ;  /* 0x00000008a600780c */ /* 0x000fe200007c4270 */
[----:B------:R0:W-:Y:S01]  /*b200*/  @P1 STG.E desc[UR16][R24.64], R143 ;  /* 0x0000008f18001986 */ /* 0x0001e2000c101910 */
[----:B------:R-:W-:Y:S02]  /*b210*/  IADD3 R32, P0, R34, R6, RZ ;  /* 0x0000000622207210 */ /* 0x000fe40007f1e0ff */
[----:B------:R-:W-:Y:S01]  /*b220*/  ISETP.GT.AND P2, PT, R166, 0x8, P2 ;  /* 0x00000008a600780c */ /* 0x000fe20001744270 */
[----:B------:R2:W-:Y:S01]  /*b230*/  @P4 STG.E desc[UR16][R30.64], R37 ;  /* 0x000000251e004986 */ /* 0x0005e2000c101910 */
[----:B-1----:R-:W-:Y:S01]  /*b240*/  IADD3 R26, P1, R28, R21, RZ ;  /* 0x000000151c1a7210 */ /* 0x002fe20007f3e0ff */
[----:B------:R-:W-:Y:S01]  /*b250*/  IMAD.X R33, R35, 0x1, R4, P0 ;  /* 0x0000000123217824 */ /* 0x000fe200000e0604 */
[----:B------:R-:W-:Y:S01]  /*b260*/  ISETP.GT.AND P0, PT, R5, 0xf8, PT ;  /* 0x000000f80500780c */ /* 0x000fe20003f04270 */
[----:B------:R-:W-:-:S02]  /*b270*/  IMAD R23, R146, R11, RZ ;  /* 0x0000000b92177224 */ /* 0x000fc400078e02ff */
[--C-:B------:R-:W-:Y:S01]  /*b280*/  IMAD.X R27, R29, 0x1, R22.reuse, P1 ;  /* 0x000000011d1b7824 */ /* 0x100fe200008e0616 */
[----:B------:R-:W-:Y:S01]  /*b290*/  @P5 STG.E desc[UR16][R32.64], R145 ;  /* 0x0000009120005986 */ /* 0x000fe2000c101910 */
[-C--:B0-----:R-:W-:Y:S02]  /*b2a0*/  IADD3 R24, P4, R34, R21.reuse, RZ ;  /* 0x0000001522187210 */ /* 0x081fe40007f9e0ff */
[C---:B------:R-:W-:Y:S01]  /*b2b0*/  IADD3 R28, P5, R30.reuse, R6, RZ ;  /* 0x000000061e1c7210 */ /* 0x040fe20007fbe0ff */
[----:B------:R0:W-:Y:S01]  /*b2c0*/  @P6 STG.E desc[UR16][R26.64], R23 ;  /* 0x000000171a006986 */ /* 0x0001e2000c101910 */
[----:B------:R-:W-:Y:S01]  /*b2d0*/  ISETP.GT.AND P1, PT, R5, 0xf9, PT ;  /* 0x000000f90500780c */ /* 0x000fe20003f24270 */
[----:B------:R-:W-:Y:S01]  /*b2e0*/  IMAD.X R25, R35, 0x1, R22, P4 ;  /* 0x0000000123197824 */ /* 0x000fe200020e0616 */
[----:B------:R-:W-:Y:S01]  /*b2f0*/  IADD3 R34, P4, R30, R21, RZ ;  /* 0x000000151e227210 */ /* 0x000fe20007f9e0ff */
[----:B------:R-:W-:Y:S01]  /*b300*/  IMAD.X R29, R31, 0x1, R4, P5 ;  /* 0x000000011f1d7824 */ /* 0x000fe200028e0604 */
[----:B------:R-:W-:-:S02]  /*b310*/  ISETP.GT.AND P6, PT, R166, RZ, P0 ;  /* 0x000000ffa600720c */ /* 0x000fc400007c4270 */
[----:B--2---:R-:W-:Y:S01]  /*b320*/  IADD3 R30, P5, R32, R6, RZ ;  /* 0x00000006201e7210 */ /* 0x004fe20007fbe0ff */
[----:B------:R-:W-:Y:S01]  /*b330*/  IMAD.X R35, R31, 0x1, R22, P4 ;  /* 0x000000011f237824 */ /* 0x000fe200020e0616 */
[C---:B------:R-:W-:Y:S01]  /*b340*/  ISETP.GT.AND P4, PT, R166.reuse, RZ, P1 ;  /* 0x000000ffa600720c */ /* 0x040fe20000f84270 */
[----:B------:R1:W-:Y:S01]  /*b350*/  @P2 STG.E desc[UR16][R24.64], R147 ;  /* 0x0000009318002986 */ /* 0x0003e2000c101910 */
[C---:B------:R-:W-:Y:S01]  /*b360*/  ISETP.GT.AND P0, PT, R166.reuse, 0x8, P0 ;  /* 0x00000008a600780c */ /* 0x040fe20000704270 */
[----:B------:R-:W-:Y:S01]  /*b370*/  IMAD.X R31, R33, 0x1, R4, P5 ;  /* 0x00000001211f7824 */ /* 0x000fe200028e0604 */
[----:B------:R-:W-:Y:S01]  /*b380*/  ISETP.GT.AND P1, PT, R166, 0x8, P1 ;  /* 0x00000008a600780c */ /* 0x000fe20000f24270 */
[----:B0-----:R-:W-:Y:S01]  /*b390*/  IMAD R23, R150, R11, RZ ;  /* 0x0000000b96177224 */ /* 0x001fe200078e02ff */
[----:B------:R-:W-:Y:S01]  /*b3a0*/  IADD3 R4, P5, R32, R21, RZ ;  /* 0x0000001520047210 */ /* 0x000fe20007fbe0ff */
[----:B------:R-:W-:-:S04]  /*b3b0*/  IMAD R21, R148, R11, RZ ;  /* 0x0000000b94157224 */ /* 0x000fc800078e02ff */
[----:B------:R-:W-:Y:S01]  /*b3c0*/  IMAD.X R5, R33, 0x1, R22, P5 ;  /* 0x0000000121057824 */ /* 0x000fe200028e0616 */
[----:B------:R1:W-:Y:S04]  /*b3d0*/  @P6 STG.E desc[UR16][R28.64], R21 ;  /* 0x000000151c006986 */ /* 0x0003e8000c101910 */
[----:B------:R1:W-:Y:S04]  /*b3e0*/  @P4 STG.E desc[UR16][R30.64], R149 ;  /* 0x000000951e004986 */ /* 0x0003e8000c101910 */
[----:B------:R1:W-:Y:S04]  /*b3f0*/  @P0 STG.E desc[UR16][R34.64], R23 ;  /* 0x0000001722000986 */ /* 0x0003e8000c101910 */
[----:B------:R1:W-:Y:S02]  /*b400*/  @P1 STG.E desc[UR16][R4.64], R151 ;  /* 0x0000009704001986 */ /* 0x0003e4000c101910 */
.L_x_281:
[----:B------:R-:W-:Y:S05]  /*b410*/  BSYNC B0 ;  /* 0x0000000000007941 */ /* 0x000fea0003800000 */
.L_x_29:
[C---:B------:R-:W-:Y:S01]  /*b420*/  LEA R2, P0, R8.reuse, R2, 0x1 ;  /* 0x0000000208027211 */ /* 0x040fe200078008ff */
[----:B------:R-:W-:Y:S01]  /*b430*/  ULDC.64 UR10, c[0x0][0x750] ;  /* 0x0001d400000a7ab9 */ /* 0x000fe20000000a00 */
[----:B01----:R-:W-:Y:S01]  /*b440*/  IMAD.U32 R4, RZ, RZ, UR9 ;  /* 0x00000009ff047e24 */ /* 0x003fe2000f8e00ff */
[----:B------:R-:W-:Y:S01]  /*b450*/  PRMT R21, RZ, 0x7610, R21 ;  /* 0x00007610ff157816 */ /* 0x000fe20000000015 */
[----:B------:R-:W-:Y:S01]  /*b460*/  IMAD.MOV.U32 R6, RZ, RZ, -0x1 ;  /* 0xffffffffff067424 */ /* 0x000fe200078e00ff */
[----:B------:R-:W-:Y:S01]  /*b470*/  LEA.HI.X R3, R8, R3, R0, 0x1, P0 ;  /* 0x0000000308037211 */ /* 0x000fe200000f0c00 */
[----:B------:R0:W-:Y:S01]  /*b480*/  SYNCS.ARRIVE.TRANS64.A1T0 RZ, [R4+UR19], RZ ;  /* 0x000000ff04ff79a7 */ /* 0x0001e20008100013 */
[----:B------:R-:W-:Y:S01]  /*b490*/  ISETP.GE.U32.AND P0, PT, R2, UR10, PT ;  /* 0x0000000a02007c0c */ /* 0x000fe2000bf06070 */
[----:B------:R-:W-:-:S03]  /*b4a0*/  IMAD.MOV.U32 R5, RZ, RZ, -0x1 ;  /* 0xffffffffff057424 */ /* 0x000fc600078e00ff */
[----:B------:R-:W-:Y:S01]  /*b4b0*/  ISETP.GE.U32.AND.EX P0, PT, R3, UR11, PT, P0 ;  /* 0x0000000b03007c0c */ /* 0x000fe2000bf06100 */
[----:B0-----:R-:W-:-:S12]  /*b4c0*/  IMAD.MOV.U32 R4, RZ, RZ, -0x1 ;  /* 0xffffffffff047424 */ /* 0x001fd800078e00ff */
[----:B------:R-:W-:Y:S05]  /*b4d0*/  @P0 BRA `(.L_x_282) ;  /* 0x0000000400600947 */ /* 0x000fea0003800000 */
[----:B------:R-:W0:Y:S01]  /*b4e0*/  S2R R32, SR_CTAID.X ;  /* 0x0000000000207919 */ /* 0x000e220000002500 */
[----:B------:R-:W1:Y:S01]  /*b4f0*/  LDC.64 R26, c[0x0][0x728] ;  /* 0x0001ca00ff1a7b82 */ /* 0x000e620000000a00 */
[----:B------:R-:W-:Y:S01]  /*b500*/  ULDC UR10, c[0x0][0x150] ;  /* 0x00005400000a7ab9 */ /* 0x000fe20000000800 */
[----:B------:R-:W-:Y:S01]  /*b510*/  IMAD.MOV.U32 R24, RZ, RZ, R2 ;  /* 0x000000ffff187224 */ /* 0x000fe200078e0002 */
[----:B------:R-:W0:Y:S01]  /*b520*/  S2R R34, SR_CTAID.Y ;  /* 0x0000000000227919 */ /* 0x000e220000002600 */
[----:B------:R-:W-:-:S04]  /*b530*/  IMAD.MOV.U32 R25, RZ, RZ, R3 ;  /* 0x000000ffff197224 */ /* 0x000fc800078e0003 */
[----:B------:R-:W2:Y:S08]  /*b540*/  LDC R35, c[0x0][0x144] ;  /* 0x00005100ff237b82 */ /* 0x000eb00000000800 */
[----:B------:R-:W2:Y:S08]  /*b550*/  LDC R6, c[0x0][0x730] ;  /* 0x0001cc00ff067b82 */ /* 0x000eb00000000800 */
[----:B------:R-:W2:Y:S01]  /*b560*/  LDC.64 R30, c[0x0][0x720] ;  /* 0x0001c800ff1e7b82 */ /* 0x000ea20000000a00 */
[----:B-1----:R-:W-:-:S04]  /*b570*/  ISETP.NE.U32.AND P0, PT, R26, RZ, PT ;  /* 0x000000ff1a00720c */ /* 0x002fc80003f05070 */
[----:B------:R-:W-:Y:S02]  /*b580*/  ISETP.NE.AND.EX P0, PT, R27, RZ, PT, P0 ;  /* 0x000000ff1b00720c */ /* 0x000fe40003f05300 */
[----:B0-----:R-:W-:-:S05]  /*b590*/  I2FP.F32.U32 R4, R32 ;  /* 0x0000002000047245 */ /* 0x001fca0000201000 */
[----:B------:R-:W-:-:S04]  /*b5a0*/  FMUL R4, R4, UR10 ;  /* 0x0000000a04047c20 */ /* 0x000fc80008400000 */
[----:B------:R0:W1:Y:S02]  /*b5b0*/  F2I.U32.TRUNC.NTZ R33, R4 ;  /* 0x0000000400217305 */ /* 0x000064000020f000 */
[----:B------:R-:W-:Y:S05]  /*b5c0*/  @!P0 BRA `(.L_x_283) ;  /* 0x0000000000288947 */ /* 0x000fea0003800000 */
[----:B------:R-:W3:Y:S02]  /*b5d0*/  LDC R5, c[0x0][0x734] ;  /* 0x0001cd00ff057b82 */ /* 0x000ee40000000800 */
[----:B---3--:R-:W-:-:S05]  /*b5e0*/  IADD3 R21, P0, R2, R5, RZ ;  /* 0x0000000502157210 */ /* 0x008fca0007f1e0ff */
[----:B------:R-:W-:-:S04]  /*b5f0*/  IMAD.X R29, RZ, RZ, R3, P0 ;  /* 0x000000ffff1d7224 */ /* 0x000fc800000e0603 */
[----:B0-----:R-:W-:-:S04]  /*b600*/  IMAD.WIDE.U32 R4, R29, R26, RZ ;  /* 0x0000001a1d047225 */ /* 0x001fc800078e00ff */
[----:B------:R-:W-:-:S04]  /*b610*/  IMAD.WIDE.U32 R22, P0, R21, R27, R4 ;  /* 0x0000001b15167225 */ /* 0x000fc80007800004 */
[----:B------:R-:W-:-:S04]  /*b620*/  IMAD.WIDE.U32 R4, R21, R26, RZ ;  /* 0x0000001a15047225 */ /* 0x000fc800078e00ff */
[----:B------:R-:W-:Y:S01]  /*b630*/  IMAD.X R25, RZ, RZ, RZ, P0 ;  /* 0x000000ffff197224 */ /* 0x000fe200000e06ff */
[----:B------:R-:W-:Y:S01]  /*b640*/  IADD3 RZ, P0, R5, R22, RZ ;  /* 0x0000001605ff7210 */ /* 0x000fe20007f1e0ff */
[----:B------:R-:W-:-:S04]  /*b650*/  IMAD.MOV.U32 R24, RZ, RZ, R23 ;  /* 0x000000ffff187224 */ /* 0x000fc800078e0017 */
[----:B------:R-:W-:-:S08]  /*b660*/  IMAD.WIDE.U32.X R24, R29, R27, R24, P0 ;  /* 0x0000001b1d187225 */ /* 0x000fd000000e0418 */
.L_x_283:
[----:B------:R-:W3:Y:S01]  /*b670*/  LDC.64 R38, c[0x0][0x740] ;  /* 0x0001d000ff267b82 */ /* 0x000ee20000000a00 */
[-C--:B--2---:R-:W-:Y:S01]  /*b680*/  SHF.R.U64 R28, R24, R6.reuse, R25 ;  /* 0x00000006181c7219 */ /* 0x084fe20000001219 */
[----:B-1----:R-:W-:Y:S01]  /*b690*/  IMAD.MOV R33, RZ, RZ, -R33 ;  /* 0x000000ffff217224 */ /* 0x002fe200078e0a21 */
[----:B0-----:R-:W-:Y:S01]  /*b6a0*/  SHF.R.U32.HI R4, RZ, R6, R25 ;  /* 0x00000006ff047219 */ /* 0x001fe20000011619 */
[----:B------:R-:W-:Y:S01]  /*b6b0*/  ULDC UR10, c[0x0][0x154] ;  /* 0x00005500000a7ab9 */ /* 0x000fe20000000800 */
[----:B------:R-:W-:Y:S01]  /*b6c0*/  IADD3 R21, P0, RZ, -R28, RZ ;  /* 0x8000001cff157210 */ /* 0x000fe20007f1e0ff */
[----:B------:R-:W-:Y:S02]  /*b6d0*/  IMAD R33, R35, R33, R32 ;  /* 0x0000002123217224 */ /* 0x000fe400078e0220 */
[----:B------:R-:W0:Y:S01]  /*b6e0*/  LDC R22, c[0x0][0x718] ;  /* 0x0001c600ff167b82 */ /* 0x000e220000000800 */
[----:B------:R-:W-:Y:S02]  /*b6f0*/  IMAD.MOV.U32 R23, RZ, RZ, -0x1 ;  /* 0xffffffffff177424 */ /* 0x000fe400078e00ff */
[----:B------:R-:W-:-:S02]  /*b700*/  IMAD.X R5, RZ, RZ, ~R4, P0 ;  /* 0x000000ffff057224 */ /* 0x000fc400000e0e04 */
[----:B------:R-:W-:Y:S02]  /*b710*/  IMAD.MOV.U32 R25, RZ, RZ, 0x1 ;  /* 0x00000001ff197424 */ /* 0x000fe400078e00ff */
[-C--:B------:R-:W-:Y:S01]  /*b720*/  IMAD R6, R5, R30.reuse, RZ ;  /* 0x0000001e05067224 */ /* 0x080fe200078e02ff */
[----:B------:R-:W1:Y:S01]  /*b730*/  LDC R24, c[0x0][0x708] ;  /* 0x0001c200ff187b82 */ /* 0x000e620000000800 */
[----:B------:R-:W-:-:S04]  /*b740*/  IMAD.WIDE.U32 R4, R21, R30, R2 ;  /* 0x0000001e15047225 */ /* 0x000fc800078e0002 */
[----:B------:R-:W-:Y:S01]  /*b750*/  IMAD R21, R21, R31, R6 ;  /* 0x0000001f15157224 */ /* 0x000fe200078e0206 */
[----:B------:R-:W-:Y:S02]  /*b760*/  I2FP.F32.U32 R6, R34 ;  /* 0x0000002200067245 */ /* 0x000fe40000201000 */
[----:B------:R-:W2:Y:S01]  /*b770*/  LDC R36, c[0x0][0x758] ;  /* 0x0001d600ff247b82 */ /* 0x000ea20000000800 */
[----:B------:R-:W-:Y:S01]  /*b780*/  IMAD.IADD R5, R5, 0x1, R21 ;  /* 0x0000000105057824 */ /* 0x000fe200078e0215 */
[----:B---3--:R-:W-:Y:S01]  /*b790*/  ISETP.NE.U32.AND P0, PT, R38, RZ, PT ;  /* 0x000000ff2600720c */ /* 0x008fe20003f05070 */
[----:B------:R-:W-:-:S03]  /*b7a0*/  FMUL R21, R6, UR10 ;  /* 0x0000000a06157c20 */ /* 0x000fc60008400000 */
[----:B------:R-:W-:Y:S01]  /*b7b0*/  ISETP.NE.AND.EX P0, PT, R39, RZ, PT, P0 ;  /* 0x000000ff2700720c */ /* 0x000fe20003f05300 */
[----:B------:R3:W2:Y:S01]  /*b7c0*/  F2I.U32.TRUNC.NTZ R29, R21 ;  /* 0x00000015001d7305 */ /* 0x0006a2000020f000 */
[----:B------:R-:W3:Y:S01]  /*b7d0*/  LDC R31, c[0x0][0x148] ;  /* 0x00005200ff1f7b82 */ /* 0x000ee20000000800 */
[-CC-:B0-----:R-:W-:Y:S02]  /*b7e0*/  SHF.R.U64 R26, R4, R22.reuse, R5.reuse ;  /* 0x00000016041a7219 */ /* 0x181fe40000001205 */
[----:B------:R-:W-:-:S05]  /*b7f0*/  SHF.R.U32.HI R5, RZ, R22, R5 ;  /* 0x00000016ff057219 */ /* 0x000fca0000011605 */
[----:B------:R-:W0:Y:S01]  /*b800*/  LDC R32, c[0x0][0x700] ;  /* 0x0001c000ff207b82 */ /* 0x000e220000000800 */
[-CC-:B-1----:R-:W-:Y:S02]  /*b810*/  SHF.R.U64 R6, R26, R24.reuse, R5.reuse ;  /* 0x000000181a067219 */ /* 0x182fe40000001205 */
[----:B------:R-:W-:-:S05]  /*b820*/  SHF.R.U32.HI R5, RZ, R24, R5 ;  /* 0x00000018ff057219 */ /* 0x000fca0000011605 */
[----:B------:R-:W1:Y:S01]  /*b830*/  LDC R37, c[0x0][0x748] ;  /* 0x0001d200ff257b82 */ /* 0x000e620000000800 */
[-CC-:B--2---:R-:W-:Y:S02]  /*b840*/  SHF.R.U64 R30, R6, R36.reuse, R5.reuse ;  /* 0x00000024061e7219 */ /* 0x184fe40000001205 */
[-C--:B------:R-:W-:Y:S02]  /*b850*/  SHF.L.U32 R23, R23, R36.reuse, RZ ;  /* 0x0000002417177219 */ /* 0x080fe400000006ff */
[-C--:B------:R-:W-:Y:S01]  /*b860*/  SHF.R.U32.HI R5, RZ, R36.reuse, R5 ;  /* 0x00000024ff057219 */ /* 0x080fe20000011605 */
[----:B------:R-:W-:Y:S01]  /*b870*/  IMAD.MOV.U32 R4, RZ, RZ, R30 ;  /* 0x000000ffff047224 */ /* 0x000fe200078e001e */
[----:B------:R-:W-:Y:S01]  /*b880*/  SHF.L.U32 R36, R25, R36, RZ ;  /* 0x0000002419247219 */ /* 0x000fe200000006ff */
[----:B------:R-:W2:Y:S01]  /*b890*/  LDC R40, c[0x0][0x738] ;  /* 0x0001ce00ff287b82 */ /* 0x000ea20000000800 */
[----:B------:R-:W-:-:S07]  /*b8a0*/  LOP3.LUT R35, RZ, R23, RZ, 0x33, !PT ;  /* 0x00000017ff237212 */ /* 0x000fce00078e33ff */
[----:B------:R-:W0:Y:S01]  /*b8b0*/  LDC R41, c[0x0][0x710] ;  /* 0x0001c400ff297b82 */ /* 0x000e220000000800 */
[----:B------:R-:W-:Y:S05]  /*b8c0*/  @!P0 BRA `(.L_x_284) ;  /* 0x0000000000288947 */ /* 0x000fea0003800000 */
[----:B---3--:R-:W3:Y:S02]  /*b8d0*/  LDC R21, c[0x0][0x74c] ;  /* 0x0001d300ff157b82 */ /* 0x008ee40000000800 */
        /* <DEDUP_REMOVED lines=9> */
.L_x_284:
[----:B-1----:R-:W-:Y:S01]  /*b970*/  SHF.R.U64 R4, R4, R37, R5 ;  /* 0x0000002504047219 */ /* 0x002fe20000001205 */
[----:B0-----:R-:W-:Y:S01]  /*b980*/  VIADD R23, R32, 0xffffffff ;  /* 0xffffffff20177836 */ /* 0x001fe20000000000 */
[----:B---3--:R-:W-:Y:S01]  /*b990*/  LOP3.LUT R21, R6, R35, RZ, 0xc0, !PT ;  /* 0x0000002306157212 */ /* 0x008fe200078ec0ff */
[----:B------:R-:W-:Y:S02]  /*b9a0*/  IMAD.MOV R29, RZ, RZ, -R29 ;  /* 0x000000ffff1d7224 */ /* 0x000fe400078e0a1d */
[----:B------:R-:W-:Y:S01]  /*b9b0*/  IMAD.MOV R5, RZ, RZ, -R4 ;  /* 0x000000ffff057224 */ /* 0x000fe200078e0a04 */
[----:B------:R-:W-:Y:S01]  /*b9c0*/  LOP3.LUT R23, R26, R23, RZ, 0xc0, !PT ;  /* 0x000000171a177212 */ /* 0x000fe200078ec0ff */
[----:B------:R-:W-:Y:S02]  /*b9d0*/  IMAD R6, R36, R4, R21 ;  /* 0x0000000424067224 */ /* 0x000fe400078e0215 */
[----:B------:R-:W-:Y:S02]  /*b9e0*/  @P3 IMAD R33, R31, R29, R34 ;  /* 0x0000001d1f213224 */ /* 0x000fe400078e0222 */
[----:B--2---:R-:W-:-:S02]  /*b9f0*/  IMAD R4, R5, R40, R30 ;  /* 0x0000002805047224 */ /* 0x004fc400078e021e */
[----:B------:R-:W-:Y:S02]  /*ba00*/  IMAD R6, R6, R41, R33 ;  /* 0x0000002906067224 */ /* 0x000fe400078e0221 */
[----:B------:R-:W-:Y:S02]  /*ba10*/  IMAD R23, R4, R32, R23 ;  /* 0x0000002004177224 */ /* 0x000fe400078e0217 */
[----:B------:R-:W-:Y:S02]  /*ba20*/  IMAD.MOV.U32 R21, RZ, RZ, 0x1 ;  /* 0x00000001ff157424 */ /* 0x000fe400078e00ff */
[----:B------:R-:W-:Y:S01]  /*ba30*/  IMAD.MOV.U32 R4, RZ, RZ, R28 ;  /* 0x000000ffff047224 */ /* 0x000fe200078e001c */
[----:B------:R-:W-:Y:S02]  /*ba40*/  SEL R5, R23, R6, !P3 ;  /* 0x0000000617057207 */ /* 0x000fe40005800000 */
[----:B------:R-:W-:-:S07]  /*ba50*/  SEL R6, R6, R23, !P3 ;  /* 0x0000001706067207 */ /* 0x000fce0005800000 */
.L_x_282:
[----:B------:R-:W-:Y:S02]  /*ba60*/  LOP3.LUT P0, RZ, R21, 0xff, RZ, 0xc0, !PT ;  /* 0x000000ff15ff7812 */ /* 0x000fe4000780c0ff */
[----:B------:R-:W-:-:S11]  /*ba70*/  LOP3.LUT R165, R165, 0x1, RZ, 0x3c, !PT ;  /* 0x00000001a5a57812 */ /* 0x000fd600078e3cff */
[----:B------:R-:W-:Y:S05]  /*ba80*/  @P0 BRA `(.L_x_285) ;  /* 0xffffff5c00280947 */ /* 0x000fea000383ffff */
[----:B------:R-:W-:Y:S05]  /*ba90*/  EXIT ;  /* 0x000000000000794d */ /* 0x000fea0003800000 */
.L_x_17:
[----:B------:R-:W-:-:S08]  /*baa0*/  ISETP.NE.AND P0, PT, R19, RZ, PT ;  /* 0x000000ff1300720c */ /* 0x000fd00003f05270 */
[----:B--23-5:R-:W0:-:S00]  /*bab0*/  USETMAXREG.DEALLOC.CTAPOOL 0x28 ;  /* 0x00000028000079c8 */ /* 0x02ce0000080e0500 */
[----:B------:R-:W-:Y:S05]  /*bac0*/  @P0 EXIT ;  /* 0x000000000000094d */ /* 0x000fea0003800000 */
[----:B0-----:R-:W-:Y:S01]  /*bad0*/  LOP3.LUT P0, RZ, R20, 0xff, RZ, 0xc0, !PT ;  /* 0x000000ff14ff7812 */ /* 0x001fe2000780c0ff */
[----:B------:R-:W-:Y:S02]  /*bae0*/  IMAD.MOV.U32 R12, RZ, RZ, 0x1 ;  /* 0x00000001ff0c7424 */ /* 0x000fe400078e00ff */
[----:B------:R-:W-:-:S10]  /*baf0*/  IMAD.MOV.U32 R13, RZ, RZ, RZ ;  /* 0x000000ffff0d7224 */ /* 0x000fd400078e00ff */
[----:B------:R-:W-:Y:S05]  /*bb00*/  @!P0 BRA `(.L_x_286) ;  /* 0x0000000c00648947 */ /* 0x000fea0003800000 */
[----:B------:R-:W0:Y:S01]  /*bb10*/  S2R R16, SR_CgaCtaId ;  /* 0x0000000000107919 */ /* 0x000e220000008800 */
[----:B------:R-:W-:Y:S01]  /*bb20*/  LOP3.LUT P0, RZ, R14, 0x1f, RZ, 0xc0, !PT ;  /* 0x0000001f0eff7812 */ /* 0x000fe2000780c0ff */
[----:B------:R-:W-:Y:S01]  /*bb30*/  ULDC UR5, c[0x0][0x758] ;  /* 0x0001d60000057ab9 */ /* 0x000fe20000000800 */
[----:B------:R-:W-:Y:S01]  /*bb40*/  UMOV UR7, 0xffffffff ;  /* 0xffffffff00077882 */ /* 0x000fe20000000000 */
[----:B------:R-:W-:Y:S01]  /*bb50*/  BSSY B0, `(.L_x_286) ;  /* 0x00000d4000007945 */ /* 0x000fe20003800000 */
[C---:B------:R-:W-:Y:S01]  /*bb60*/  ISETP.NE.AND P2, PT, R15.reuse, RZ, PT ;  /* 0x000000ff0f00720c */ /* 0x040fe20003f45270 */
[----:B------:R-:W-:Y:S01]  /*bb70*/  USHF.L.U32 UR7, UR7, UR5, URZ ;  /* 0x0000000507077299 */ /* 0x000fe2000800063f */
[----:B------:R-:W-:Y:S01]  /*bb80*/  ISETP.NE.OR P0, PT, R15, RZ, !P0 ;  /* 0x000000ff0f00720c */ /* 0x000fe20004705670 */
[----:B------:R-:W-:Y:S01]  /*bb90*/  IMAD.MOV.U32 R15, RZ, RZ, 0x1 ;  /* 0x00000001ff0f7424 */ /* 0x000fe200078e00ff */
[----:B------:R-:W-:Y:S01]  /*bba0*/  LOP3.LUT R14, R7, 0x2, RZ, 0xfc, !PT ;  /* 0x00000002070e7812 */ /* 0x000fe200078efcff */
[----:B------:R-:W-:Y:S01]  /*bbb0*/  IMAD.MOV.U32 R12, RZ, RZ, 0x1 ;  /* 0x00000001ff0c7424 */ /* 0x000fe200078e00ff */
[----:B------:R-:W-:Y:S01]  /*bbc0*/  ULDC UR4, c[0x0][0x700] ;  /* 0x0001c00000047ab9 */ /* 0x000fe20000000800 */
[----:B------:R-:W-:Y:S01]  /*bbd0*/  IMAD.MOV.U32 R13, RZ, RZ, RZ ;  /* 0x000000ffff0d7224 */ /* 0x000fe200078e00ff */
[----:B------:R-:W-:Y:S01]  /*bbe0*/  UMOV UR8, 0x1 ;  /* 0x0000000100087882 */ /* 0x000fe20000000000 */
[----:B------:R-:W-:-:S02]  /*bbf0*/  UIADD3 UR29, UR6, 0x1, URZ ;  /* 0x00000001061d7890 */ /* 0x000fc4000fffe03f */
[----:B------:R-:W-:Y:S02]  /*bc00*/  UIADD3 UR4, UR4, -0x1, URZ ;  /* 0xffffffff04047890 */ /* 0x000fe4000fffe03f */
[----:B------:R-:W-:Y:S02]  /*bc10*/  USHF.L.U32 UR5, UR8, UR5, URZ ;  /* 0x0000000508057299 */ /* 0x000fe4000800063f */
[----:B------:R-:W-:Y:S01]  /*bc20*/  ULOP3.LUT UR7, URZ, UR7, URZ, 0x33, !UPT ;  /* 0x000000073f077292 */ /* 0x000fe2000f8e333f */
[----:B------:R-:W-:Y:S01]  /*bc30*/  ULDC.64 UR32, c[0x0][0x198] ;  /* 0x0000660000207ab9 */ /* 0x000fe20000000a00 */
[C---:B0-----:R-:W-:Y:S02]  /*bc40*/  IMAD.SHL.U32 R10, R16.reuse, 0x4000, RZ ;  /* 0x00004000100a7824 */ /* 0x041fe400078e00ff */
[----:B------:R-:W-:-:S03]  /*bc50*/  IMAD.SHL.U32 R16, R16, 0x80, RZ ;  /* 0x0000008010107824 */ /* 0x000fc600078e00ff */
[----:B------:R-:W-:Y:S02]  /*bc60*/  LOP3.LUT R10, R10, 0x4000, RZ, 0xc0, !PT ;  /* 0x000040000a0a7812 */ /* 0x000fe400078ec0ff */
[----:B------:R-:W-:-:S03]  /*bc70*/  LOP3.LUT R16, R16, 0x80, RZ, 0xc0, !PT ;  /* 0x0000008010107812 */ /* 0x000fc600078ec0ff */
[----:B------:R-:W-:-:S07]  /*bc80*/  VIADD R17, R10, 0x6180 ;  /* 0x000061800a117836 */ /* 0x000fce0000000000 */
.L_x_298:
[----:B------:R-:W-:-:S03]  /*bc90*/  UMOV UR8, 0xffffffff ;  /* 0xffffffff00087882 */ /* 0x000fc60000000000 */
[----:B------:R-:W-:Y:S05]  /*bca0*/  BRA.DIV UR8, `(.L_x_287) ;  /* 0x00000012084c7947 */ /* 0x000fea000b800000 */
[----:B------:R-:W-:-:S13]  /*bcb0*/  ELECT P1, URZ, PT ;  /* 0x00000000003f782f */ /* 0x000fda0003820000 */
.L_x_313:
[----:B------:R-:W0:Y:S01]  /*bcc0*/  LDC R10, c[0x0][0x604] ;  /* 0x00018100ff0a7b82 */ /* 0x000e220000000800 */
[----:B------:R-:W-:Y:S01]  /*bcd0*/  BSSY B1, `(.L_x_288) ;  /* 0x0000047000017945 */ /* 0x000fe20003800000 */
[----:B0-----:R-:W-:-:S13]  /*bce0*/  ISETP.LT.OR P1, PT, R10, 0x1, !P1 ;  /* 0x000000010a00780c */ /* 0x001fda0004f21670 */
[----:B------:R-:W-:Y:S05]  /*bcf0*/  @P1 BRA `(.L_x_289) ;  /* 0x0000000400101947 */ /* 0x000fea0003800000 */
[----:B------:R-:W-:Y:S01]  /*bd00*/  IMAD R19, R5, 0x100, R16 ;  /* 0x0000010005137824 */ /* 0x000fe200078e0210 */
[----:B------:R-:W-:Y:S01]  /*bd10*/  CS2R R22, SRZ ;  /* 0x0000000000167805 */ /* 0x000fe2000001ff00 */
[----:B------:R-:W-:Y:S02]  /*bd20*/  IMAD.SHL.U32 R26, R6, 0x40, RZ ;  /* 0x00000040061a7824 */ /* 0x000fe400078e00ff */
[----:B------:R-:W-:Y:S02]  /*bd30*/  IMAD.U32 R24, RZ, RZ, UR29 ;  /* 0x0000001dff187e24 */ /* 0x000fe4000f8e00ff */
[----:B------:R-:W-:Y:S02]  /*bd40*/  IMAD.MOV.U32 R5, RZ, RZ, R12 ;  /* 0x000000ffff057224 */ /* 0x000fe400078e000c */
[----:B------:R-:W-:Y:S02]  /*bd50*/  IMAD.MOV.U32 R10, RZ, RZ, R13 ;  /* 0x000000ffff0a7224 */ /* 0x000fe400078e000d */
[----:B------:R-:W-:-:S07]  /*bd60*/  IMAD.MOV.U32 R25, RZ, RZ, RZ ;  /* 0x000000ffff197224 */ /* 0x000fce00078e00ff */
.L_x_293:
[----:B------:R-:W0:Y:S01]  /*bd70*/  S2R R18, SR_CgaCtaId ;  /* 0x0000000000127919 */ /* 0x000e220000008800 */
[----:B------:R-:W-:-:S04]  /*bd80*/  MOV R11, 0x400 ;  /* 0x00000400000b7802 */ /* 0x000fc80000000f00 */
[----:B0-----:R-:W-:Y:S02]  /*bd90*/  LEA R21, R18, R11, 0x18 ;  /* 0x0000000b12157211 */ /* 0x001fe400078ec0ff */
[----:B------:R-:W-:Y:S01]  /*bda0*/  SHF.L.U32 R11, R5, 0x1f, RZ ;  /* 0x0000001f050b7819 */ /* 0x000fe200000006ff */
[----:B------:R-:W0:Y:S02]  /*bdb0*/  @!P2 LDC R18, c[0x0][0x640] ;  /* 0x00019000ff12ab82 */ /* 0x000e240000000800 */
[----:B------:R-:W-:-:S04]  /*bdc0*/  IMAD R20, R10, 0x8, R21 ;  /* 0x000000080a147824 */ /* 0x000fc800078e0215 */
[----:B------:R-:W1:Y:S02]  /*bdd0*/  SYNCS.PHASECHK.TRANS64.TRYWAIT P1, [R20+URZ+0x30], R11 ;  /* 0x0000300b140075a7 */ /* 0x000e64000802017f */
[----:B-1----:R-:W-:Y:S05]  /*bde0*/  @!P1 BRA `(.L_x_290) ;  /* 0x00000010001c9947 */ /* 0x002fea0003800000 */
.L_x_314:
[----:B-1----:R-:W-:Y:S01]  /*bdf0*/  PRMT R11, R14, 0x9910, RZ ;  /* 0x000099100e0b7816 */ /* 0x002fe200000000ff */
[----:B0-----:R0:W-:Y:S03]  /*be00*/  @!P2 SYNCS.ARRIVE.TRANS64 RZ, [R20+URZ], R18 ;  /* 0x0000001214ffa9a7 */ /* 0x0011e6000800003f */
[----:B------:R-:W-:-:S13]  /*be10*/  ISETP.NE.AND P1, PT, R11, 0x2, PT ;  /* 0x000000020b00780c */ /* 0x000fda0003f25270 */
[----:B0-----:R-:W-:Y:S05]  /*be20*/  @P1 BRA `(.L_x_291) ;  /* 0x0000000000041947 */ /* 0x001fea0003800000 */
[----:B------:R-:W-:Y:S01]  /*be30*/  BPT.TRAP 0x1 ;  /* 0x000000040000795c */ /* 0x000fe20000300000 */
.L_x_291:
[----:B------:R-:W-:Y:S05]  /*be40*/  @P0 BRA `(.L_x_292) ;  /* 0x0000000000040947 */ /* 0x000fea0003800000 */
[----:B------:R-:W-:Y:S01]  /*be50*/  BPT.TRAP 0x1 ;  /* 0x000000040000795c */ /* 0x000fe20000300000 */
.L_x_292:
[C-C-:B------:R-:W-:Y:S01]  /*be60*/  IMAD R11, R10.reuse, 0x1000, R21.reuse ;  /* 0x000010000a0b7824 */ /* 0x140fe200078e0215 */
[----:B------:R-:W-:Y:S01]  /*be70*/  R2UR UR21, R21 ;  /* 0x00000000151572ca */ /* 0x000fe200000e0000 */
[----:B------:R-:W-:Y:S01]  /*be80*/  IMAD R21, R10, 0x400, R21 ;  /* 0x000004000a157824 */ /* 0x000fe200078e0215 */
[----:B------:R-:W-:Y:S01]  /*be90*/  R2UR UR17, R20 ;  /* 0x00000000141172ca */ /* 0x000fe200000e0000 */
[----:B------:R-:W-:Y:S01]  /*bea0*/  VIADD R24, R24, 0xffffffff ;  /* 0xffffffff18187836 */ /* 0x000fe20000000000 */
[----:B------:R-:W-:Y:S01]  /*beb0*/  R2UR UR16, R11 ;  /* 0x000000000b1072ca */ /* 0x000fe200000e0000 */
[----:B------:R-:W-:Y:S01]  /*bec0*/  IMAD R11, R10, 0x8000, R17 ;  /* 0x000080000a0b7824 */ /* 0x000fe200078e0211 */
[----:B------:R-:W-:Y:S01]  /*bed0*/  R2UR UR8, R21 ;  /* 0x00000000150872ca */ /* 0x000fe200000e0000 */
[----:B------:R-:W-:Y:S01]  /*bee0*/  UIADD3 UR14, UP0, UR32, 0xf0, URZ ;  /* 0x000000f0200e7890 */ /* 0x000fe2000ff1e03f */
[----:B------:R-:W-:Y:S01]  /*bef0*/  R2UR UR20, R4 ;  /* 0x00000000041472ca */ /* 0x000fe200000e0000 */
[----:B------:R-:W-:Y:S01]  /*bf00*/  UIADD3 UR22, UP1, UR32, 0x1f0, URZ ;  /* 0x000001f020167890 */ /* 0x000fe2000ff3e03f */
[----:B------:R-:W-:Y:S01]  /*bf10*/  R2UR UR24, R11 ;  /* 0x000000000b1872ca */ /* 0x000fe200000e0000 */
[----:B------:R-:W-:Y:S01]  /*bf20*/  UIADD3 UR34, UP2, UR32, 0x2f0, URZ ;  /* 0x000002f020227890 */ /* 0x000fe2000ff5e03f */
[----:B------:R-:W-:Y:S01]  /*bf30*/  R2UR UR18, R23 ;  /* 0x00000000171272ca */ /* 0x000fe200000e0000 */
[----:B------:R-:W-:Y:S01]  /*bf40*/  UIADD3.X UR15, URZ, UR33, URZ, UP0, !UPT ;  /* 0x000000213f0f7290 */ /* 0x000fe200087fe43f */
[----:B------:R-:W-:Y:S01]  /*bf50*/  R2UR UR19, R26 ;  /* 0x000000001a1372ca */ /* 0x000fe200000e0000 */
[----:B------:R-:W-:Y:S01]  /*bf60*/  UIADD3.X UR23, URZ, UR33, URZ, UP1, !UPT ;  /* 0x000000213f177290 */ /* 0x000fe20008ffe43f */
[----:B------:R-:W-:Y:S01]  /*bf70*/  R2UR UR11, R6 ;  /* 0x00000000060b72ca */ /* 0x000fe200000e0000 */
[----:B------:R-:W-:Y:S01]  /*bf80*/  UIADD3 UR16, UR16, 0x180, URZ ;  /* 0x0000018010107890 */ /* 0x000fe2000fffe03f */
[----:B------:R-:W-:Y:S01]  /*bf90*/  R2UR UR12, R25 ;  /* 0x00000000190c72ca */ /* 0x000fe200000e0000 */
[----:B------:R-:W-:Y:S01]  /*bfa0*/  UIADD3 UR8, UR8, 0x36180, URZ ;  /* 0x0003618008087890 */ /* 0x000fe2000fffe03f */
[----:B------:R-:W-:Y:S01]  /*bfb0*/  R2UR UR26, R22 ;  /* 0x00000000161a72ca */ /* 0x000fe200000e0000 */
[----:B------:R-:W-:Y:S01]  /*bfc0*/  VIADD R10, R10, 0x1 ;  /* 0x000000010a0a7836 */ /* 0x000fe20000000000 */
[----:B------:R-:W-:Y:S01]  /*bfd0*/  R2UR UR27, R19 ;  /* 0x00000000131b72ca */ /* 0x000fe200000e0000 */
[----:B------:R-:W-:Y:S01]  /*bfe0*/  UIADD3.X UR35, URZ, UR33, URZ, UP2, !UPT ;  /* 0x000000213f237290 */ /* 0x000fe200097fe43f */
[----:B------:R-:W-:Y:S01]  /*bff0*/  ISETP.GT.AND P4, PT, R24, 0x1, PT ;  /* 0x000000011800780c */ /* 0x000fe20003f84270 */
[----:B------:R-:W-:Y:S01]  /*c000*/  UIADD3 UR24, UR21, UR24, URZ ;  /* 0x0000001815187290 */ /* 0x000fe2000fffe03f */
[C---:B------:R-:W-:Y:S01]  /*c010*/  ISETP.NE.AND P1, PT, R10.reuse, 0x6, PT ;  /* 0x000000060a00780c */ /* 0x040fe20003f25270 */
[----:B------:R-:W-:Y:S01]  /*c020*/  UMOV UR30, 0x0 ;  /* 0x00000000001e7882 */ /* 0x000fe20000000000 */
[----:B------:R-:W-:Y:S01]  /*c030*/  UMOV UR31, 0x10000000 ;  /* 0x10000000001f7882 */ /* 0x000fe20000000000 */
[----:B------:R-:W-:Y:S01]  /*c040*/  UMOV UR10, URZ ;  /* 0x0000003f000a7c82 */ /* 0x000fe20008000000 */
[----:B------:R-:W-:Y:S01]  /*c050*/  UMOV UR9, UR17 ;  /* 0x0000001100097c82 */ /* 0x000fe20008000000 */
[----:B------:R-:W-:Y:S01]  /*c060*/  UMOV UR13, UR20 ;  /* 0x00000014000d7c82 */ /* 0x000fe20008000000 */
[----:B------:R0:W-:Y:S01]  /*c070*/  UTMALDG.3D [UR16], [UR14], desc[UR30] ;  /* 0x00001e100e0075b4 */ /* 0x0001e20008011000 */
[----:B------:R-:W-:Y:S01]  /*c080*/  UMOV UR21, 0x30000 ;  /* 0x0003000000157882 */ /* 0x000fe20000000000 */
[----:B------:R-:W-:Y:S01]  /*c090*/  UMOV UR25, UR17 ;  /* 0x0000001100197c82 */ /* 0x000fe20008000000 */
[----:B------:R-:W-:Y:S01]  /*c0a0*/  UMOV UR28, UR20 ;  /* 0x00000014001c7c82 */ /* 0x000fe20008000000 */
[----:B------:R-:W-:Y:S01]  /*c0b0*/  SEL R18, RZ, 0x1, P1 ;  /* 0x00000001ff127807 */ /* 0x000fe20000800000 */
[----:B------:R-:W-:Y:S01]  /*c0c0*/  VIADD R25, R25, 0x1 ;  /* 0x0000000119197836 */ /* 0x000fe20000000000 */
[----:B------:R-:W-:Y:S01]  /*c0d0*/  SEL R10, R10, RZ, P1 ;  /* 0x000000ff0a0a7207 */ /* 0x000fe20000800000 */
[----:B------:R-:W-:Y:S01]  /*c0e0*/  VIADD R23, R23, 0x40 ;  /* 0x0000004017177836 */ /* 0x000fe20000000000 */
[----:B------:R0:W-:Y:S01]  /*c0f0*/  UTMALDG.4D [UR8], [UR22], desc[UR30] ;  /* 0x00001e08160075b4 */ /* 0x0001e20008019000 */
[----:B------:R-:W-:Y:S01]  /*c100*/  LOP3.LUT R5, R5, R18, RZ, 0x3c, !PT ;  /* 0x0000001205057212 */ /* 0x000fe200078e3cff */
[----:B------:R-:W-:Y:S01]  /*c110*/  VIADD R22, R22, 0x80 ;  /* 0x0000008016167836 */ /* 0x000fe20000000000 */
[----:B------:R0:W-:Y:S02]  /*c120*/  UTMALDG.3D.MULTICAST [UR24], [UR34], UR21, desc[UR30] ;  /* 0x00001e18220073b4 */ /* 0x0001e40008011815 */
[----:B0-----:R-:W-:Y:S05]  /*c130*/  @P4 BRA `(.L_x_293) ;  /* 0xfffffffc000c4947 */ /* 0x001fea000383ffff */
.L_x_289:
[----:B------:R-:W-:Y:S05]  /*c140*/  BSYNC B1 ;  /* 0x0000000000017941 */ /* 0x000fea0003800000 */
.L_x_288:
[----:B------:R-:W-:Y:S01]  /*c150*/  LOP3.LUT P5, RZ, R15, 0xff, RZ, 0xc0, !PT ;  /* 0x000000ff0fff7812 */ /* 0x000fe200078ac0ff */
[----:B------:R-:W-:Y:S01]  /*c160*/  VIADD R6, R13, UR6 ;  /* 0x000000060d067c36 */ /* 0x000fe20008000000 */
[----:B------:R-:W-:Y:S01]  /*c170*/  ULDC.64 UR8, c[0x0][0x750] ;  /* 0x0001d40000087ab9 */ /* 0x000fe20000000a00 */
[----:B------:R-:W-:Y:S01]  /*c180*/  IMAD.U32 R11, RZ, RZ, UR6 ;  /* 0x00000006ff0b7e24 */ /* 0x000fe2000f8e00ff */
[----:B------:R-:W-:Y:S01]  /*c190*/  UISETP.GE.U32.AND UP0, UPT, UR6, 0x6, UPT ;  /* 0x000000060600788c */ /* 0x000fe2000bf06070 */
[----:B------:R-:W-:Y:S01]  /*c1a0*/  BSSY B1, `(.L_x_294) ;  /* 0x000006c000017945 */ /* 0x000fe20003800000 */
[----:B------:R-:W-:Y:S02]  /*c1b0*/  ISETP.GT.U32.AND P1, PT, R6, 0x5, PT ;  /* 0x000000050600780c */ /* 0x000fe40003f24070 */
[----:B------:R-:W-:Y:S02]  /*c1c0*/  PRMT R15, RZ, 0x7610, R15 ;  /* 0x00007610ff0f7816 */ /* 0x000fe4000000000f */
[----:B------:R-:W-:-:S02]  /*c1d0*/  ISETP.LT.U32.AND P1, PT, R11, 0x6, P1 ;  /* 0x000000060b00780c */ /* 0x000fc40000f21070 */
[----:B------:R-:W-:Y:S01]  /*c1e0*/  PLOP3.LUT P4, PT, PT, PT, UP0, 0x80, 0x0 ;  /* 0x000000000000781c */ /* 0x000fe20003f8f008 */
[----:B------:R-:W0:Y:S01]  /*c1f0*/  @P5 S2R R5, SR_CgaCtaId ;  /* 0x0000000000055919 */ /* 0x000e220000008800 */
[----:B------:R-:W-:-:S04]  /*c200*/  @P5 MOV R4, 0x400 ;  /* 0x0000040000045802 */ /* 0x000fc80000000f00 */
[----:B0-----:R-:W-:Y:S01]  /*c210*/  @P5 LEA R10, R5, R4, 0x18 ;  /* 0x00000004050a5211 */ /* 0x001fe200078ec0ff */
[----:B------:R-:W-:-:S03]  /*c220*/  IMAD.WIDE.U32 R4, R6, -0x55555555, RZ ;  /* 0xaaaaaaab06047825 */ /* 0x000fc600078e00ff */
[----:B------:R0:W-:Y:S01]  /*c230*/  @P5 SYNCS.ARRIVE.TRANS64.A1T0 RZ, [R10+URZ+0x98], RZ ;  /* 0x000098ff0aff59a7 */ /* 0x0001e2000810003f */
[----:B------:R-:W-:Y:S01]  /*c240*/  IADD3 R2, P5, R2, R8, RZ ;  /* 0x0000000802027210 */ /* 0x000fe20007fbe0ff */
[----:B------:R-:W-:Y:S01]  /*c250*/  IMAD.MOV.U32 R4, RZ, RZ, -0x1 ;  /* 0xffffffffff047424 */ /* 0x000fe200078e00ff */
[----:B------:R-:W-:Y:S02]  /*c260*/  SHF.R.U32.HI R11, RZ, 0x2, R5 ;  /* 0x00000002ff0b7819 */ /* 0x000fe40000011605 */
[----:B------:R-:W-:Y:S01]  /*c270*/  SEL R5, RZ, 0x1, !P1 ;  /* 0x00000001ff057807 */ /* 0x000fe20004800000 */
[----:B------:R-:W-:Y:S01]  /*c280*/  IMAD.X R3, R3, 0x1, R0, P5 ;  /* 0x0000000103037824 */ /* 0x000fe200028e0600 */
[----:B------:R-:W-:Y:S01]  /*c290*/  ISETP.GE.U32.AND P1, PT, R2, UR8, PT ;  /* 0x0000000802007c0c */ /* 0x000fe2000bf26070 */
[----:B------:R-:W-:Y:S01]  /*c2a0*/  IMAD R13, R11, -0x6, R6 ;  /* 0xfffffffa0b0d7824 */ /* 0x000fe200078e0206 */
[----:B------:R-:W-:Y:S01]  /*c2b0*/  LOP3.LUT R12, R12, R5, RZ, 0x3c, !PT ;  /* 0x000000050c0c7212 */ /* 0x000fe200078e3cff */
[----:B------:R-:W-:Y:S01]  /*c2c0*/  IMAD.MOV.U32 R6, RZ, RZ, -0x1 ;  /* 0xffffffffff067424 */ /* 0x000fe200078e00ff */
[----:B------:R-:W-:Y:S01]  /*c2d0*/  ISETP.GE.U32.AND.EX P1, PT, R3, UR9, PT, P1 ;  /* 0x0000000903007c0c */ /* 0x000fe2000bf26110 */
[----:B------:R-:W-:Y:S01]  /*c2e0*/  IMAD.MOV.U32 R5, RZ, RZ, -0x1 ;  /* 0xffffffffff057424 */ /* 0x000fe200078e00ff */
[----:B------:R-:W-:-:S02]  /*c2f0*/  @P4 LOP3.LUT R12, R12, 0x1, R11, 0x78, !PT ;  /* 0x000000010c0c4812 */ /* 0x000fc400078e780b */
[----:B0-----:R-:W-:-:S09]  /*c300*/  PRMT R10, RZ, 0x7610, R10 ;  /* 0x00007610ff0a7816 */ /* 0x001fd2000000000a */
[----:B------:R-:W-:Y:S05]  /*c310*/  @P1 BRA `(.L_x_295) ;  /* 0x0000000400501947 */ /* 0x000fea0003800000 */
[----:B------:R-:W0:Y:S01]  /*c320*/  S2R R6, SR_CTAID.X ;  /* 0x0000000000067919 */ /* 0x000e220000002500 */
[----:B------:R-:W-:Y:S01]  /*c330*/  ULDC.64 UR8, c[0x0][0x728] ;  /* 0x0001ca0000087ab9 */ /* 0x000fe20000000a00 */
[----:B------:R-:W-:Y:S01]  /*c340*/  ULDC UR11, c[0x0][0x730] ;  /* 0x0001cc00000b7ab9 */ /* 0x000fe20000000800 */
[----:B------:R-:W-:Y:S01]  /*c350*/  ISETP.NE.U32.AND P1, PT, RZ, UR8, PT ;  /* 0x00000008ff007c0c */ /* 0x000fe2000bf25070 */
[----:B------:R-:W1:Y:S01]  /*c360*/  S2R R19, SR_CTAID.Y ;  /* 0x0000000000137919 */ /* 0x000e620000002600 */
[----:B------:R-:W-:Y:S01]  /*c370*/  ULDC UR12, c[0x0][0x150] ;  /* 0x00005400000c7ab9 */ /* 0x000fe20000000800 */
[----:B------:R-:W-:Y:S01]  /*c380*/  IMAD.MOV.U32 R4, RZ, RZ, R2 ;  /* 0x000000ffff047224 */ /* 0x000fe200078e0002 */
[----:B------:R-:W-:Y:S01]  /*c390*/  ISETP.NE.AND.EX P1, PT, RZ, UR9, PT, P1 ;  /* 0x00000009ff007c0c */ /* 0x000fe2000bf25310 */
[----:B------:R-:W-:Y:S01]  /*c3a0*/  IMAD.MOV.U32 R5, RZ, RZ, R3 ;  /* 0x000000ffff057224 */ /* 0x000fe200078e0003 */
[----:B0-----:R-:W-:-:S11]  /*c3b0*/  I2FP.F32.U32 R20, R6 ;  /* 0x0000000600147245 */ /* 0x001fd60000201000 */
[----:B------:R-:W-:Y:S05]  /*c3c0*/  @!P1 BRA `(.L_x_296) ;  /* 0x0000000000289947 */ /* 0x000fea0003800000 */
[----:B------:R-:W-:Y:S02]  /*c3d0*/  ULDC UR10, c[0x0][0x734] ;  /* 0x0001cd00000a7ab9 */ /* 0x000fe40000000800 */
[----:B------:R-:W-:-:S05]  /*c3e0*/  IADD3 R5, P1, R2, UR10, RZ ;  /* 0x0000000a02057c10 */ /* 0x000fca000ff3e0ff */
[----:B------:R-:W-:-:S04]  /*c3f0*/  IMAD.X R21, RZ, RZ, R3, P1 ;  /* 0x000000ffff157224 */ /* 0x000fc800008e0603 */
[----:B------:R-:W-:-:S04]  /*c400*/  IMAD.WIDE.U32 R10, R21, UR8, RZ ;  /* 0x00000008150a7c25 */ /* 0x000fc8000f8e00ff */
[----:B------:R-:W-:-:S04]  /*c410*/  IMAD.WIDE.U32 R10, P1, R5, UR9, R10 ;  /* 0x00000009050a7c25 */ /* 0x000fc8000f82000a */
[----:B------:R-:W-:-:S04]  /*c420*/  IMAD.WIDE.U32 R4, R5, UR8, RZ ;  /* 0x0000000805047c25 */ /* 0x000fc8000f8e00ff */
[----:B------:R-:W-:Y:S01]  /*c430*/  IMAD.MOV.U32 R4, RZ, RZ, R11 ;  /* 0x000000ffff047224 */ /* 0x000fe200078e000b */
[----:B------:R-:W-:Y:S01]  /*c440*/  IADD3 RZ, P4, R5, R10, RZ ;  /* 0x0000000a05ff7210 */ /* 0x000fe20007f9e0ff */
[----:B------:R-:W-:-:S04]  /*c450*/  IMAD.X R5, RZ, RZ, RZ, P1 ;  /* 0x000000ffff057224 */ /* 0x000fc800008e06ff */
[----:B------:R-:W-:-:S08]  /*c460*/  IMAD.WIDE.U32.X R4, R21, UR9, R4, P4 ;  /* 0x0000000915047c25 */ /* 0x000fd0000a0e0404 */
.L_x_296:
[--C-:B------:R-:W-:Y:S01]  /*c470*/  SHF.R.U64 R18, R4, UR11, R5.reuse ;  /* 0x0000000b04127c19 */ /* 0x100fe20008001205 */
[----:B------:R-:W-:Y:S01]  /*c480*/  FMUL R20, R20, UR12 ;  /* 0x0000000c14147c20 */ /* 0x000fe20008400000 */
[----:B------:R-:W0:Y:S01]  /*c490*/  LDC R21, c[0x0][0x144] ;  /* 0x00005100ff157b82 */ /* 0x000e220000000800 */
[----:B-1----:R-:W-:Y:S01]  /*c4a0*/  I2FP.F32.U32 R10, R19 ;  /* 0x00000013000a7245 */ /* 0x002fe20000201000 */
[----:B------:R-:W-:Y:S01]  /*c4b0*/  ULDC UR10, c[0x0][0x154] ;  /* 0x00005500000a7ab9 */ /* 0x000fe20000000800 */
[----:B------:R-:W-:Y:S01]  /*c4c0*/  SHF.R.U32.HI R4, RZ, UR11, R5 ;  /* 0x0000000bff047c19 */ /* 0x000fe20008011605 */
[----:B------:R-:W-:Y:S01]  /*c4d0*/  ULDC.64 UR8, c[0x0][0x720] ;  /* 0x0001c80000087ab9 */ /* 0x000fe20000000a00 */
[----:B------:R-:W-:Y:S01]  /*c4e0*/  IADD3 R5, P1, RZ, -R18, RZ ;  /* 0x80000012ff057210 */ /* 0x000fe20007f3e0ff */
[----:B------:R-:W1:Y:S01]  /*c4f0*/  F2I.U32.TRUNC.NTZ R20, R20 ;  /* 0x0000001400147305 */ /* 0x000e62000020f000 */
[----:B------:R-:W-:Y:S01]  /*c500*/  FMUL R10, R10, UR10 ;  /* 0x0000000a0a0a7c20 */ /* 0x000fe20008400000 */
[----:B------:R-:W2:Y:S01]  /*c510*/  LDC R22, c[0x0][0x148] ;  /* 0x00005200ff167b82 */ /* 0x000ea20000000800 */
[----:B------:R-:W-:Y:S01]  /*c520*/  ULDC.64 UR10, c[0x0][0x740] ;  /* 0x0001d000000a7ab9 */ /* 0x000fe20000000a00 */
[----:B------:R-:W-:Y:S01]  /*c530*/  IMAD.X R4, RZ, RZ, ~R4, P1 ;  /* 0x000000ffff047224 */ /* 0x000fe200008e0e04 */
[----:B------:R-:W-:-:S03]  /*c540*/  ISETP.NE.U32.AND P1, PT, RZ, UR10, PT ;  /* 0x0000000aff007c0c */ /* 0x000fc6000bf25070 */
[----:B------:R-:W-:Y:S01]  /*c550*/  IMAD R4, R4, UR8, RZ ;  /* 0x0000000804047c24 */ /* 0x000fe2000f8e02ff */
[----:B------:R-:W3:Y:S01]  /*c560*/  F2I.U32.TRUNC.NTZ R10, R10 ;  /* 0x0000000a000a7305 */ /* 0x000ee2000020f000 */
[----:B------:R-:W-:Y:S02]  /*c570*/  ISETP.NE.AND.EX P1, PT, RZ, UR11, PT, P1 ;  /* 0x0000000bff007c0c */ /* 0x000fe4000bf25310 */
[C---:B------:R-:W-:Y:S02]  /*c580*/  IMAD R11, R5.reuse, UR9, R4 ;  /* 0x00000009050b7c24 */ /* 0x040fe4000f8e0204 */
[----:B------:R-:W-:Y:S01]  /*c590*/  IMAD.WIDE.U32 R4, R5, UR8, R2 ;  /* 0x0000000805047c25 */ /* 0x000fe2000f8e0002 */
[----:B------:R-:W-:-:S03]  /*c5a0*/  ULDC UR8, c[0x0][0x718] ;  /* 0x0001c60000087ab9 */ /* 0x000fc60000000800 */
[----:B-1----:R-:W-:Y:S02]  /*c5b0*/  IMAD.MOV R20, RZ, RZ, -R20 ;  /* 0x000000ffff147224 */ /* 0x002fe400078e0a14 */
[----:B------:R-:W-:Y:S02]  /*c5c0*/  IMAD.IADD R5, R5, 0x1, R11 ;  /* 0x0000000105057824 */ /* 0x000fe400078e020b */
[----:B0-----:R-:W-:-:S03]  /*c5d0*/  IMAD R6, R21, R20, R6 ;  /* 0x0000001415067224 */ /* 0x001fc600078e0206 */
[--C-:B------:R-:W-:Y:S01]  /*c5e0*/  SHF.R.U64 R20, R4, UR8, R5.reuse ;  /* 0x0000000804147c19 */ /* 0x100fe20008001205 */
[----:B---3--:R-:W-:Y:S01]  /*c5f0*/  IMAD.MOV R4, RZ, RZ, -R10 ;  /* 0x000000ffff047224 */ /* 0x008fe200078e0a0a */
[----:B------:R-:W-:Y:S01]  /*c600*/  SHF.R.U32.HI R5, RZ, UR8, R5 ;  /* 0x00000008ff057c19 */ /* 0x000fe20008011605 */
[----:B------:R-:W-:Y:S02]  /*c610*/  ULDC UR8, c[0x0][0x708] ;  /* 0x0001c20000087ab9 */ /* 0x000fe40000000800 */
[----:B--2---:R-:W-:Y:S01]  /*c620*/  @P3 IMAD R6, R22, R4, R19 ;  /* 0x0000000416063224 */ /* 0x004fe200078e0213 */
[--C-:B------:R-:W-:Y:S02]  /*c630*/  SHF.R.U64 R22, R20, UR8, R5.reuse ;  /* 0x0000000814167c19 */ /* 0x100fe40008001205 */
[----:B------:R-:W-:Y:S01]  /*c640*/  SHF.R.U32.HI R5, RZ, UR8, R5 ;  /* 0x00000008ff057c19 */ /* 0x000fe20008011605 */
[----:B------:R-:W-:-:S03]  /*c650*/  ULDC UR8, c[0x0][0x758] ;  /* 0x0001d60000087ab9 */ /* 0x000fc60000000800 */
[--C-:B------:R-:W-:Y:S02]  /*c660*/  SHF.R.U64 R19, R22, UR8, R5.reuse ;  /* 0x0000000816137c19 */ /* 0x100fe40008001205 */
[----:B------:R-:W-:-:S03]  /*c670*/  SHF.R.U32.HI R21, RZ, UR8, R5 ;  /* 0x00000008ff157c19 */ /* 0x000fc60008011605 */
[----:B------:R-:W-:Y:S02]  /*c680*/  IMAD.MOV.U32 R10, RZ, RZ, R19 ;  /* 0x000000ffff0a7224 */ /* 0x000fe400078e0013 */
[----:B------:R-:W-:Y:S01]  /*c690*/  IMAD.MOV.U32 R5, RZ, RZ, R21 ;  /* 0x000000ffff057224 */ /* 0x000fe200078e0015 */
[----:B------:R-:W-:Y:S06]  /*c6a0*/  @!P1 BRA `(.L_x_297) ;  /* 0x00000000002c9947 */ /* 0x000fec0003800000 */
        /* <DEDUP_REMOVED lines=9> */
[----:B------:R-:W-:-:S04]  /*c740*/  IMAD.WIDE.U32.X R4, R21, UR11, R4, P4 ;  /* 0x0000000b15047c25 */ /* 0x000fc8000a0e0404 */
[----:B------:R-:W-:-:S07]  /*c750*/  IMAD.MOV.U32 R10, RZ, RZ, R4 ;  /* 0x000000ffff0a7224 */ /* 0x000fce00078e0004 */
.L_x_297:
[----:B------:R-:W-:Y:S01]  /*c760*/  ULDC UR8, c[0x0][0x748] ;  /* 0x0001d20000087ab9 */ /* 0x000fe20000000800 */
[----:B------:R-:W-:Y:S01]  /*c770*/  LOP3.LUT R4, R22, UR7, RZ, 0xc0, !PT ;  /* 0x0000000716047c12 */ /* 0x000fe2000f8ec0ff */
[----:B------:R-:W-:Y:S01]  /*c780*/  ULDC UR9, c[0x0][0x710] ;  /* 0x0001c40000097ab9 */ /* 0x000fe20000000800 */
[----:B------:R-:W-:Y:S01]  /*c790*/  SHF.R.U64 R5, R10, UR8, R5 ;  /* 0x000000080a057c19 */ /* 0x000fe20008001205 */
[----:B------:R-:W-:Y:S01]  /*c7a0*/  ULDC UR8, c[0x0][0x738] ;  /* 0x0001ce0000087ab9 */ /* 0x000fe20000000800 */
[----:B------:R-:W-:-:S03]  /*c7b0*/  LOP3.LUT R20, R20, UR4, RZ, 0xc0, !PT ;  /* 0x0000000414147c12 */ /* 0x000fc6000f8ec0ff */
[----:B------:R-:W-:Y:S02]  /*c7c0*/  IMAD.MOV R10, RZ, RZ, -R5 ;  /* 0x000000ffff0a7224 */ /* 0x000fe400078e0a05 */
[----:B------:R-:W-:Y:S02]  /*c7d0*/  IMAD R5, R5, UR5, R4 ;  /* 0x0000000505057c24 */ /* 0x000fe4000f8e0204 */
[----:B------:R-:W-:Y:S01]  /*c7e0*/  IMAD R19, R10, UR8, R19 ;  /* 0x000000080a137c24 */ /* 0x000fe2000f8e0213 */
[----:B------:R-:W-:Y:S01]  /*c7f0*/  ULDC UR8, c[0x0][0x700] ;  /* 0x0001c00000087ab9 */ /* 0x000fe20000000800 */
[----:B------:R-:W-:Y:S02]  /*c800*/  IMAD R6, R5, UR9, R6 ;  /* 0x0000000905067c24 */ /* 0x000fe4000f8e0206 */
[----:B------:R-:W-:Y:S02]  /*c810*/  IMAD R19, R19, UR8, R20 ;  /* 0x0000000813137c24 */ /* 0x000fe4000f8e0214 */
[----:B------:R-:W-:-:S02]  /*c820*/  IMAD.MOV.U32 R10, RZ, RZ, 0x1 ;  /* 0x00000001ff0a7424 */ /* 0x000fc400078e00ff */
[----:B------:R-:W-:Y:S01]  /*c830*/  IMAD.MOV.U32 R4, RZ, RZ, R18 ;  /* 0x000000ffff047224 */ /* 0x000fe200078e0012 */
[----:B------:R-:W-:Y:S02]  /*c840*/  SEL R5, R19, R6, !P3 ;  /* 0x0000000613057207 */ /* 0x000fe40005800000 */
[----:B------:R-:W-:-:S07]  /*c850*/  SEL R6, R6, R19, !P3 ;  /* 0x0000001306067207 */ /* 0x000fce0005800000 */
.L_x_295:
[----:B------:R-:W-:Y:S05]  /*c860*/  BSYNC B1 ;  /* 0x0000000000017941 */ /* 0x000fea0003800000 */
.L_x_294:
[----:B------:R-:W-:-:S13]  /*c870*/  LOP3.LUT P1, RZ, R10, 0xff, RZ, 0xc0, !PT ;  /* 0x000000ff0aff7812 */ /* 0x000fda000782c0ff */
[----:B------:R-:W-:Y:S05]  /*c880*/  @P1 BRA `(.L_x_298) ;  /* 0xfffffff400001947 */ /* 0x000fea000383ffff */
[----:B------:R-:W-:Y:S05]  /*c890*/  BSYNC B0 ;  /* 0x0000000000007941 */ /* 0x000fea0003800000 */
.L_x_286:
[----:B------:R-:W-:-:S03]  /*c8a0*/  UMOV UR8, 0xffffffff ;  /* 0xffffffff00087882 */ /* 0x000fc60000000000 */
[----:B------:R-:W-:Y:S05]  /*c8b0*/  BRA.DIV UR8, `(.L_x_299) ;  /* 0x00000006087c7947 */ /* 0x000fea000b800000 */
[----:B------:R-:W-:-:S13]  /*c8c0*/  ELECT P0, URZ, PT ;  /* 0x00000000003f782f */ /* 0x000fda0003800000 */
.L_x_317:
[----:B------:R-:W-:Y:S04]  /*c8d0*/  BSSY B0, `(.L_x_300) ;  /* 0x000003d000007945 */ /* 0x000fe80003800000 */
[----:B------:R-:W-:Y:S05]  /*c8e0*/  @!P0 BRA `(.L_x_301) ;  /* 0x0000000000ec8947 */ /* 0x000fea0003800000 */
[----:B------:R-:W-:-:S04]  /*c8f0*/  LOP3.LUT R7, R7, 0x2, RZ, 0xfc, !PT ;  /* 0x0000000207077812 */ /* 0x000fc800078efcff */
[----:B------:R-:W-:-:S13]  /*c900*/  ISETP.NE.AND P0, PT, R7, 0x3, PT ;  /* 0x000000030700780c */ /* 0x000fda0003f05270 */
[----:B------:R-:W-:Y:S05]  /*c910*/  @!P0 BRA `(.L_x_302) ;  /* 0x0000000000048947 */ /* 0x000fea0003800000 */
[----:B------:R-:W-:Y:S01]  /*c920*/  BPT.TRAP 0x1 ;  /* 0x000000040000795c */ /* 0x000fe20000300000 */
.L_x_302:
[----:B------:R-:W0:Y:S01]  /*c930*/  S2R R3, SR_CgaCtaId ;  /* 0x0000000000037919 */ /* 0x000e220000008800 */
[----:B------:R-:W-:Y:S02]  /*c940*/  MOV R0, 0x400 ;  /* 0x0000040000007802 */ /* 0x000fe40000000f00 */
[----:B------:R-:W-:Y:S02]  /*c950*/  SHF.L.U32 R2, R12, 0x1f, RZ ;  /* 0x0000001f0c027819 */ /* 0x000fe400000006ff */
[----:B0-----:R-:W-:-:S05]  /*c960*/  LEA R0, R3, R0, 0x18 ;  /* 0x0000000003007211 */ /* 0x001fca00078ec0ff */
[----:B------:R-:W-:-:S04]  /*c970*/  VIADD R0, R0, 0x30 ;  /* 0x0000003000007836 */ /* 0x000fc80000000000 */
[C---:B------:R-:W-:Y:S02]  /*c980*/  IMAD R5, R13.reuse, 0x8, R0 ;  /* 0x000000080d057824 */ /* 0x040fe400078e0200 */
[----:B------:R-:W-:Y:S02]  /*c990*/  VIADD R13, R13, 0x1 ;  /* 0x000000010d0d7836 */ /* 0x000fe40000000000 */
[----:B------:R-:W0:Y:S03]  /*c9a0*/  SYNCS.PHASECHK.TRANS64.TRYWAIT P0, [R5+URZ], R2 ;  /* 0x00000002050075a7 */ /* 0x000e26000800017f */
[----:B------:R-:W-:-:S04]  /*c9b0*/  ISETP.NE.AND P1, PT, R13, 0x6, PT ;  /* 0x000000060d00780c */ /* 0x000fc80003f25270 */
[----:B------:R-:W-:Y:S02]  /*c9c0*/  SEL R3, RZ, 0x1, P1 ;  /* 0x00000001ff037807 */ /* 0x000fe40000800000 */
[----:B------:R-:W-:Y:S02]  /*c9d0*/  SEL R13, R13, RZ, P1 ;  /* 0x000000ff0d0d7207 */ /* 0x000fe40000800000 */
[----:B------:R-:W-:-:S03]  /*c9e0*/  LOP3.LUT R12, R12, R3, RZ, 0x3c, !PT ;  /* 0x000000030c0c7212 */ /* 0x000fc600078e3cff */
[----:B------:R-:W-:Y:S01]  /*c9f0*/  IMAD R7, R13, 0x8, R0 ;  /* 0x000000080d077824 */ /* 0x000fe200078e0200 */
[----:B------:R-:W-:Y:S01]  /*ca00*/  SHF.L.U32 R4, R12, 0x1f, RZ ;  /* 0x0000001f0c047819 */ /* 0x000fe200000006ff */
[----:B0-----:R-:W-:Y:S06]  /*ca10*/  @!P0 BRA `(.L_x_303) ;  /* 0x0000000400488947 */ /* 0x001fec0003800000 */
.L_x_318:
[----:B------:R-:W1:Y:S01]  /*ca20*/  SYNCS.PHASECHK.TRANS64.TRYWAIT P0, [R7+URZ], R4 ;  /* 0x00000004070075a7 */ /* 0x000e62000800017f */
[----:B0-----:R-:W-:-:S05]  /*ca30*/  VIADD R2, R13, 0x1 ;  /* 0x000000010d027836 */ /* 0x001fca0000000000 */
[----:B------:R-:W-:-:S04]  /*ca40*/  ISETP.NE.AND P1, PT, R2, 0x6, PT ;  /* 0x000000060200780c */ /* 0x000fc80003f25270 */
[----:B------:R-:W-:Y:S02]  /*ca50*/  SEL R3, RZ, 0x1, P1 ;  /* 0x00000001ff037807 */ /* 0x000fe40000800000 */
[----:B------:R-:W-:Y:S02]  /*ca60*/  SEL R9, R2, RZ, P1 ;  /* 0x000000ff02097207 */ /* 0x000fe40000800000 */
[----:B------:R-:W-:-:S03]  /*ca70*/  LOP3.LUT R12, R12, R3, RZ, 0x3c, !PT ;  /* 0x000000030c0c7212 */ /* 0x000fc600078e3cff */
[----:B------:R-:W-:Y:S01]  /*ca80*/  IMAD R6, R9, 0x8, R0 ;  /* 0x0000000809067824 */ /* 0x000fe200078e0200 */
[----:B------:R-:W-:Y:S01]  /*ca90*/  SHF.L.U32 R5, R12, 0x1f, RZ ;  /* 0x0000001f0c057819 */ /* 0x000fe200000006ff */
[----:B-1----:R-:W-:Y:S06]  /*caa0*/  @!P0 BRA `(.L_x_304) ;  /* 0x0000000400388947 */ /* 0x002fec0003800000 */
.L_x_319:
[----:B------:R-:W1:Y:S01]  /*cab0*/  SYNCS.PHASECHK.TRANS64.TRYWAIT P0, [R6+URZ], R5 ;  /* 0x00000005060075a7 */ /* 0x000e62000800017f */
[----:B------:R-:W-:-:S05]  /*cac0*/  VIADD R2, R9, 0x1 ;  /* 0x0000000109027836 */ /* 0x000fca0000000000 */
[----:B------:R-:W-:-:S04]  /*cad0*/  ISETP.NE.AND P1, PT, R2, 0x6, PT ;  /* 0x000000060200780c */ /* 0x000fc80003f25270 */
[----:B------:R-:W-:Y:S02]  /*cae0*/  SEL R3, RZ, 0x1, P1 ;  /* 0x00000001ff037807 */ /* 0x000fe40000800000 */
[----:B0-----:R-:W-:Y:S02]  /*caf0*/  SEL R7, R2, RZ, P1 ;  /* 0x000000ff02077207 */ /* 0x001fe40000800000 */
[----:B------:R-:W-:-:S03]  /*cb00*/  LOP3.LUT R12, R12, R3, RZ, 0x3c, !PT ;  /* 0x000000030c0c7212 */ /* 0x000fc600078e3cff */
[----:B------:R-:W-:Y:S01]  /*cb10*/  IMAD R9, R7, 0x8, R0 ;  /* 0x0000000807097824 */ /* 0x000fe200078e0200 */
[----:B------:R-:W-:Y:S01]  /*cb20*/  SHF.L.U32 R4, R12, 0x1f, RZ ;  /* 0x0000001f0c047819 */ /* 0x000fe200000006ff */
[----:B-1----:R-:W-:Y:S06]  /*cb30*/  @!P0 BRA `(.L_x_305) ;  /* 0x0000000400288947 */ /* 0x002fec0003800000 */
.L_x_320:
[----:B------:R-:W1:Y:S01]  /*cb40*/  SYNCS.PHASECHK.TRANS64.TRYWAIT P0, [R9+URZ], R4 ;  /* 0x00000004090075a7 */ /* 0x000e62000800017f */
[----:B------:R-:W-:-:S05]  /*cb50*/  VIADD R2, R7, 0x1 ;  /* 0x0000000107027836 */ /* 0x000fca0000000000 */
[----:B------:R-:W-:-:S04]  /*cb60*/  ISETP.NE.AND P1, PT, R2, 0x6, PT ;  /* 0x000000060200780c */ /* 0x000fc80003f25270 */
[----:B------:R-:W-:Y:S02]  /*cb70*/  SEL R3, RZ, 0x1, P1 ;  /* 0x00000001ff037807 */ /* 0x000fe40000800000 */
[----:B------:R-:W-:Y:S02]  /*cb80*/  SEL R7, R2, RZ, P1 ;  /* 0x000000ff02077207 */ /* 0x000fe40000800000 */
[----:B------:R-:W-:-:S03]  /*cb90*/  LOP3.LUT R11, R12, R3, RZ, 0x3c, !PT ;  /* 0x000000030c0b7212 */ /* 0x000fc600078e3cff */
[----:B0-----:R-:W-:Y:S01]  /*cba0*/  IMAD R6, R7, 0x8, R0 ;  /* 0x0000000807067824 */ /* 0x001fe200078e0200 */
[----:B------:R-:W-:Y:S01]  /*cbb0*/  SHF.L.U32 R5, R11, 0x1f, RZ ;  /* 0x0000001f0b057819 */ /* 0x000fe200000006ff */
[----:B-1----:R-:W-:Y:S06]  /*cbc0*/  @!P0 BRA `(.L_x_306) ;  /* 0x0000000400188947 */ /* 0x002fec0003800000 */
.L_x_321:
[----:B------:R-:W1:Y:S01]  /*cbd0*/  SYNCS.PHASECHK.TRANS64.TRYWAIT P0, [R6+URZ], R5 ;  /* 0x00000005060075a7 */ /* 0x000e62000800017f */
[----:B------:R-:W-:-:S05]  /*cbe0*/  VIADD R2, R7, 0x1 ;  /* 0x0000000107027836 */ /* 0x000fca0000000000 */
[----:B------:R-:W-:-:S04]  /*cbf0*/  ISETP.NE.AND P1, PT, R2, 0x6, PT ;  /* 0x000000060200780c */ /* 0x000fc80003f25270 */
[----:B0-----:R-:W-:Y:S02]  /*cc00*/  SEL R4, RZ, 0x1, P1 ;  /* 0x00000001ff047807 */ /* 0x001fe40000800000 */
[----:B------:R-:W-:Y:S02]  /*cc10*/  SEL R3, R2, RZ, P1 ;  /* 0x000000ff02037207 */ /* 0x000fe40000800000 */
[----:B------:R-:W-:Y:S01]  /*cc20*/  LOP3.LUT R4, R11, R4, RZ, 0x3c, !PT ;  /* 0x000000040b047212 */ /* 0x000fe200078e3cff */
[----:B-1----:R-:W-:Y:S06]  /*cc30*/  @!P0 BRA `(.L_x_307) ;  /* 0x0000000400108947 */ /* 0x002fec0003800000 */
.L_x_322:
[----:B------:R-:W-:Y:S01]  /*cc40*/  IMAD R3, R3, 0x8, R0 ;  /* 0x0000000803037824 */ /* 0x000fe200078e0200 */
[----:B------:R-:W-:-:S07]  /*cc50*/  SHF.L.U32 R0, R4, 0x1f, RZ ;  /* 0x0000001f04007819 */ /* 0x000fce00000006ff */
.L_x_308:
[----:B-1----:R1:W2:Y:S02]  /*cc60*/  SYNCS.PHASECHK.TRANS64.TRYWAIT P0, [R3+URZ], R0 ;  /* 0x00000000030075a7 */ /* 0x0022a4000800017f */
[----:B--2---:R-:W-:Y:S05]  /*cc70*/  @!P0 NANOSLEEP.SYNCS 0x989680 ;  /* 0x009896800000895d */ /* 0x004fea0003900000 */
[----:B------:R-:W2:Y:S02]  /*cc80*/  @!P0 SYNCS.PHASECHK.TRANS64 P0, [R3+URZ], R0 ;  /* 0x00000000030085a7 */ /* 0x000ea4000800007f */
[----:B--2---:R-:W-:Y:S05]  /*cc90*/  @!P0 BRA `(.L_x_308) ;  /* 0xfffffffc00f08947 */ /* 0x004fea000383ffff */
.L_x_301:
[----:B------:R-:W-:Y:S05]  /*cca0*/  BSYNC B0 ;  /* 0x0000000000007941 */ /* 0x000fea0003800000 */
.L_x_300:
[----:B------:R-:W-:Y:S05]  /*ccb0*/  EXIT ;  /* 0x000000000000794d */ /* 0x000fea0003800000 */
.L_x_19:
[----:B0-----:R-:W-:-:S04]  /*ccc0*/  IMAD.U32 R22, RZ, RZ, UR8 ;  /* 0x00000008ff167e24 */ /* 0x001fc8000f8e00ff */
[----:B------:R0:W1:Y:S03]  /*ccd0*/  SYNCS.PHASECHK.TRANS64.TRYWAIT P0, [R22+URZ+-0x8], R21 ;  /* 0xfffff815160075a7 */ /* 0x000066000800017f */
[----:B-1----:R-:W-:Y:S05]  /*cce0*/  @!P0 NANOSLEEP.SYNCS 0x989680 ;  /* 0x009896800000895d */ /* 0x002fea0003900000 */
[----:B------:R-:W1:Y:S02]  /*ccf0*/  @!P0 SYNCS.PHASECHK.TRANS64 P0, [R22+URZ+-0x8], R21 ;  /* 0xfffff815160085a7 */ /* 0x000e64000800007f */
[----:B-1----:R-:W-:Y:S05]  /*cd00*/  @!P0 BRA `(.L_x_19) ;  /* 0xfffffffc00ec8947 */ /* 0x002fea000383ffff */
[----:B------:R-:W-:Y:S05]  /*cd10*/  BRA `(.L_x_309) ;  /* 0xffffff4800987947 */ /* 0x000fea000383ffff */
.L_x_24:
[----:B-1----:R-:W-:-:S04]  /*cd20*/  IMAD.U32 R153, RZ, RZ, UR11 ;  /* 0x0000000bff997e24 */ /* 0x002fc8000f8e00ff */
[----:B------:R1:W4:Y:S03]  /*cd30*/  SYNCS.PHASECHK.TRANS64.TRYWAIT P0, [R153+URZ], R152 ;  /* 0x00000098990075a7 */ /* 0x000326000800017f */
[----:B----4-:R-:W-:Y:S05]  /*cd40*/  @!P0 NANOSLEEP.SYNCS 0x989680 ;  /* 0x009896800000895d */ /* 0x010fea0003900000 */
[----:B------:R-:W4:Y:S02]  /*cd50*/  @!P0 SYNCS.PHASECHK.TRANS64 P0, [R153+URZ], R152 ;  /* 0x00000098990085a7 */ /* 0x000f24000800007f */
[----:B----4-:R-:W-:Y:S05]  /*cd60*/  @!P0 BRA `(.L_x_24) ;  /* 0xfffffffc00ec8947 */ /* 0x010fea000383ffff */
[----:B------:R-:W-:Y:S05]  /*cd70*/  BRA `(.L_x_23) ;  /* 0xffffff4c00cc7947 */ /* 0x000fea000383ffff */
.L_x_28:
[----:B0-----:R-:W-:-:S04]  /*cd80*/  IMAD.U32 R22, RZ, RZ, UR8 ;  /* 0x00000008ff167e24 */ /* 0x001fc8000f8e00ff */
[----:B------:R0:W1:Y:S03]  /*cd90*/  SYNCS.PHASECHK.TRANS64.TRYWAIT P0, [R22+URZ+0x8], R21 ;  /* 0x00000815160075a7 */ /* 0x000066000800017f */
[----:B-1----:R-:W-:Y:S05]  /*cda0*/  @!P0 NANOSLEEP.SYNCS 0x989680 ;  /* 0x009896800000895d */ /* 0x002fea0003900000 */
[----:B------:R-:W1:Y:S02]  /*cdb0*/  @!P0 SYNCS.PHASECHK.TRANS64 P0, [R22+URZ+0x8], R21 ;  /* 0x00000815160085a7 */ /* 0x000e64000800007f */
[----:B-1----:R-:W-:Y:S05]  /*cdc0*/  @!P0 BRA `(.L_x_28) ;  /* 0xfffffffc00ec8947 */ /* 0x002fea000383ffff */
[----:B------:R-:W-:Y:S05]  /*cdd0*/  BRA `(.L_x_310) ;  /* 0xffffff5000ac7947 */ /* 0x000fea000383ffff */
.L_x_287:
[----:B------:R-:W-:Y:S01]  /*cde0*/  BSSY B1, `(.L_x_311) ;  /* 0x0000006000017945 */ /* 0x000fe20003800000 */
[----:B------:R-:W-:-:S07]  /*cdf0*/  IMAD.MOV.U32 R10, RZ, RZ, -0x1 ;  /* 0xffffffffff0a7424 */ /* 0x000fce00078e00ff */
[----:B------:R-:W-:Y:S05]  /*ce00*/  WARPSYNC.COLLECTIVE R10, `(.L_x_312) ;  /* 0x000000000a0c7348 */ /* 0x000fea0003c00000 */
[----:B------:R-:W-:Y:S02]  /*ce10*/  ELECT P1, UR62, PT ;  /* 0x00000000003e782f */ /* 0x000fe40003820000 */
[----:B------:R-:W-:Y:S01]  /*ce20*/  MOV R10, UR62 ;  /* 0x0000003e000a7c02 */ /* 0x000fe20008000f00 */
[----:B------:R-:W-:Y:S10]  /*ce30*/  ENDCOLLECTIVE ;  /* 0x000000000000791b */ /* 0x000ff40003800000 */
.L_x_312:
[----:B------:R-:W-:Y:S05]  /*ce40*/  BSYNC B1 ;  /* 0x0000000000017941 */ /* 0x000fea0003800000 */
.L_x_311:
[----:B------:R-:W-:Y:S05]  /*ce50*/  BRA `(.L_x_313) ;  /* 0xffffffec00987947 */ /* 0x000fea000383ffff */
.L_x_290:
[----:B-1----:R1:W2:Y:S02]  /*ce60*/  SYNCS.PHASECHK.TRANS64.TRYWAIT P1, [R20+URZ+0x30], R11 ;  /* 0x0000300b140075a7 */ /* 0x0022a4000802017f */
[----:B--2---:R-:W-:Y:S05]  /*ce70*/  @!P1 NANOSLEEP.SYNCS 0x989680 ;  /* 0x009896800000995d */ /* 0x004fea0003900000 */
[----:B------:R-:W2:Y:S02]  /*ce80*/  @!P1 SYNCS.PHASECHK.TRANS64 P1, [R20+URZ+0x30], R11 ;  /* 0x0000300b140095a7 */ /* 0x000ea4000802007f */
[----:B--2---:R-:W-:Y:S05]  /*ce90*/  @!P1 BRA `(.L_x_290) ;  /* 0xfffffffc00f09947 */ /* 0x004fea000383ffff */
[----:B------:R-:W-:Y:S05]  /*cea0*/  BRA `(.L_x_314) ;  /* 0xffffffec00d07947 */ /* 0x000fea000383ffff */
.L_x_299:
[----:B------:R-:W-:Y:S01]  /*ceb0*/  BSSY B0, `(.L_x_315) ;  /* 0x0000006000007945 */ /* 0x000fe20003800000 */
[----:B------:R-:W-:-:S07]  /*cec0*/  IMAD.MOV.U32 R10, RZ, RZ, -0x1 ;  /* 0xffffffffff0a7424 */ /* 0x000fce00078e00ff */
[----:B------:R-:W-:Y:S05]  /*ced0*/  WARPSYNC.COLLECTIVE R10, `(.L_x_316) ;  /* 0x000000000a0c7348 */ /* 0x000fea0003c00000 */
[----:B------:R-:W-:Y:S02]  /*cee0*/  ELECT P1, UR62, PT ;  /* 0x00000000003e782f */ /* 0x000fe40003820000 */
[----:B------:R-:W-:Y:S01]  /*cef0*/  MOV R10, UR62 ;  /* 0x0000003e000a7c02 */ /* 0x000fe20008000f00 */
[----:B------:R-:W-:Y:S10]  /*cf00*/  ENDCOLLECTIVE ;  /* 0x000000000000791b */ /* 0x000ff40003800000 */
.L_x_316:
[----:B------:R-:W-:Y:S05]  /*cf10*/  BSYNC B0 ;  /* 0x0000000000007941 */ /* 0x000fea0003800000 */
.L_x_315:
[----:B------:R-:W-:Y:S01]  /*cf20*/  PLOP3.LUT P0, PT, P1, PT, PT, 0x80, 0x0 ;  /* 0x000000000000781c */ /* 0x000fe20000f0f070 */
[----:B------:R-:W-:-:S12]  /*cf30*/  BRA `(.L_x_317) ;  /* 0xfffffff800647947 */ /* 0x000fd8000383ffff */
.L_x_303:
[----:B0-----:R0:W1:Y:S02]  /*cf40*/  SYNCS.PHASECHK.TRANS64.TRYWAIT P0, [R5+URZ], R2 ;  /* 0x00000002050075a7 */ /* 0x001064000800017f */
[----:B-1----:R-:W-:Y:S05]  /*cf50*/  @!P0 NANOSLEEP.SYNCS 0x989680 ;  /* 0x009896800000895d */ /* 0x002fea0003900000 */
[----:B------:R-:W1:Y:S02]  /*cf60*/  @!P0 SYNCS.PHASECHK.TRANS64 P0, [R5+URZ], R2 ;  /* 0x00000002050085a7 */ /* 0x000e64000800007f */
[----:B-1----:R-:W-:Y:S05]  /*cf70*/  @!P0 BRA `(.L_x_303) ;  /* 0xfffffffc00f08947 */ /* 0x002fea000383ffff */
[----:B------:R-:W-:Y:S05]  /*cf80*/  BRA `(.L_x_318) ;  /* 0xfffffff800a47947 */ /* 0x000fea000383ffff */
.L_x_304:
[----:B0-----:R0:W1:Y:S02]  /*cf90*/  SYNCS.PHASECHK.TRANS64.TRYWAIT P0, [R7+URZ], R4 ;  /* 0x00000004070075a7 */ /* 0x001064000800017f */
[----:B-1----:R-:W-:Y:S05]  /*cfa0*/  @!P0 NANOSLEEP.SYNCS 0x989680 ;  /* 0x009896800000895d */ /* 0x002fea0003900000 */
[----:B------:R-:W1:Y:S02]  /*cfb0*/  @!P0 SYNCS.PHASECHK.TRANS64 P0, [R7+URZ], R4 ;  /* 0x00000004070085a7 */ /* 0x000e64000800007f */
[----:B-1----:R-:W-:Y:S05]  /*cfc0*/  @!P0 BRA `(.L_x_304) ;  /* 0xfffffffc00f08947 */ /* 0x002fea000383ffff */
[----:B------:R-:W-:Y:S05]  /*cfd0*/  BRA `(.L_x_319) ;  /* 0xfffffff800b47947 */ /* 0x000fea000383ffff */
.L_x_305:
[----:B0-----:R0:W1:Y:S02]  /*cfe0*/  SYNCS.PHASECHK.TRANS64.TRYWAIT P0, [R6+URZ], R5 ;  /* 0x00000005060075a7 */ /* 0x001064000800017f */
[----:B-1----:R-:W-:Y:S05]  /*cff0*/  @!P0 NANOSLEEP.SYNCS 0x989680 ;  /* 0x009896800000895d */ /* 0x002fea0003900000 */
[----:B------:R-:W1:Y:S02]  /*d000*/  @!P0 SYNCS.PHASECHK.TRANS64 P0, [R6+URZ], R5 ;  /* 0x00000005060085a7 */ /* 0x000e64000800007f */
[----:B-1----:R-:W-:Y:S05]  /*d010*/  @!P0 BRA `(.L_x_305) ;  /* 0xfffffffc00f08947 */ /* 0x002fea000383ffff */
[----:B------:R-:W-:Y:S05]  /*d020*/  BRA `(.L_x_320) ;  /* 0xfffffff800c47947 */ /* 0x000fea000383ffff */
.L_x_306:
[----:B0-----:R0:W1:Y:S02]  /*d030*/  SYNCS.PHASECHK.TRANS64.TRYWAIT P0, [R9+URZ], R4 ;  /* 0x00000004090075a7 */ /* 0x001064000800017f */
[----:B-1----:R-:W-:Y:S05]  /*d040*/  @!P0 NANOSLEEP.SYNCS 0x989680 ;  /* 0x009896800000895d */ /* 0x002fea0003900000 */
[----:B------:R-:W1:Y:S02]  /*d050*/  @!P0 SYNCS.PHASECHK.TRANS64 P0, [R9+URZ], R4 ;  /* 0x00000004090085a7 */ /* 0x000e64000800007f */
[----:B-1----:R-:W-:Y:S05]  /*d060*/  @!P0 BRA `(.L_x_306) ;  /* 0xfffffffc00f08947 */ /* 0x002fea000383ffff */
[----:B------:R-:W-:Y:S05]  /*d070*/  BRA `(.L_x_321) ;  /* 0xfffffff800d47947 */ /* 0x000fea000383ffff */
.L_x_307:
[----:B0-----:R0:W1:Y:S02]  /*d080*/  SYNCS.PHASECHK.TRANS64.TRYWAIT P0, [R6+URZ], R5 ;  /* 0x00000005060075a7 */ /* 0x001064000800017f */
[----:B-1----:R-:W-:Y:S05]  /*d090*/  @!P0 NANOSLEEP.SYNCS 0x989680 ;  /* 0x009896800000895d */ /* 0x002fea0003900000 */
[----:B------:R-:W1:Y:S02]  /*d0a0*/  @!P0 SYNCS.PHASECHK.TRANS64 P0, [R6+URZ], R5 ;  /* 0x00000005060085a7 */ /* 0x000e64000800007f */
[----:B-1----:R-:W-:Y:S05]  /*d0b0*/  @!P0 BRA `(.L_x_307) ;  /* 0xfffffffc00f08947 */ /* 0x002fea000383ffff */
[----:B------:R-:W-:Y:S05]  /*d0c0*/  BRA `(.L_x_322) ;  /* 0xfffffff800dc7947 */ /* 0x000fea000383ffff */
.L_x_323:
[----:B------:R-:W-:-:S00]  /*d0d0*/  BRA `(.L_x_323) ;  /* 0xfffffffc00fc7947 */ /* 0x000fc0000383ffff */
[----:B------:R-:W-:-:S00]  /*d0e0*/  NOP ;  /* 0x0000000000007918 */ /* 0x000fc00000000000 */
        /* <DEDUP_REMOVED lines=9> */
.L_x_324:


//--------------------- .nv.shared._ZN7cutlass13device_kernelINS_4gemm6kernel13GemmUniversalIN4cute5tupleIJiiiiEEENS1_10collective13CollectiveMmaINS1_40MainloopSm90TmaGmmaWarpSpecializedSparseILi6ENS5_IJNS4_1CILi2EEENSA_ILi1EEESC_EEENS1_32KernelTmaWarpSpecializedPingpongEEENS5_IJNSA_ILi64EEENSA_ILi256EEENSA_ILi128EEEEEEaNS5_IJNS4_6LayoutINS5_IJiNS5_IJSB_iEEEiEEENS5_IJlNS5_IJSC_SB_EEElEEEEENSK_INS5_IJNS5_IJSG_iEEENS5_IJSI_iEEEiEEENS5_IJNS5_IJSI_NSA_ILi8192EEEEEENS5_IJSC_lEEElEEEEEEEEaNS5_IJlSC_lEEENS4_8TiledMMAINS4_8MMA_AtomIJNS4_4SM904GMMA6SPARSE28GMMA_64x256x64_S32S8S8_SS_TNILNS13_9SparseSelE0EEEEEENSK_INS5_IJSC_SC_SC_EEENS5_IJNSA_ILi0EEES1A_S1A_EEEEENS5_IJNS4_10UnderscoreES1D_S1D_EEEEENS4_13SM90_TMA_LOADENS4_14ComposedLayoutINS4_7SwizzleILi2ELi4ELi3EEENS4_25smem_sparse_ptr_flag_bitsILi2ELi8EEENSK_INS5_IJNS5_IJSC_NSA_ILi8EEEEEENS5_IJSB_SG_EEEEEENS5_IJNS5_IJS1A_SI_EEESN_EEEEEEEvNS4_8identityENS4_23SM90_TMA_LOAD_MULTICASTENS1H_INS1I_ILi3ELi4ELi3EEENS4_18smem_ptr_flag_bitsILi8EEENSK_INS5_IJS1M_SI_EEENS5_IJSI_SC_EEEEEEEvS1U_EENS_8epilogue10collective6detail29Sm90TmaWarpSpecializedAdapterINS25_15DefaultEpilogueIiNS5_IJSC_llEEES29_NS24_6thread17LinearCombinationIiLi1EiiLNS2A_9ScaleType4KindE0ELNS_15FloatRoundStyleE2EiEENS1_15EpilogueDefaultEEEEEvvEEEEvNT_6ParamsE --------------------------
	.section	.nv.shared._ZN7cutlass13device_kernelINS_4gemm6kernel13GemmUniversalIN4cute5tupleIJiiiiEEENS1_10collective13CollectiveMmaINS1_40MainloopSm90TmaGmmaWarpSpecializedSparseILi6ENS5_IJNS4_1CILi2EEENSA_ILi1EEESC_EEENS1_32KernelTmaWarpSpecializedPingpongEEENS5_IJNSA_ILi64EEENSA_ILi256EEENSA_ILi128EEEEEEaNS5_IJNS4_6LayoutINS5_IJiNS5_IJSB_iEEEiEEENS5_IJlNS5_IJSC_SB_EEElEEEEENSK_INS5_IJNS5_IJSG_iEEENS5_IJSI_iEEEiEEENS5_IJNS5_IJSI_NSA_ILi8192EEEEEENS5_IJSC_lEEElEEEEEEEEaNS5_IJlSC_lEEENS4_8TiledMMAINS4_8MMA_AtomIJNS4_4SM904GMMA6SPARSE28GMMA_64x256x64_S32S8S8_SS_TNILNS13_9SparseSelE0EEEEEENSK_INS5_IJSC_SC_SC_EEENS5_IJNSA_ILi0EEES1A_S1A_EEEEENS5_IJNS4_10UnderscoreES1D_S1D_EEEEENS4_13SM90_TMA_LOADENS4_14ComposedLayoutINS4_7SwizzleILi2ELi4ELi3EEENS4_25smem_sparse_ptr_flag_bitsILi2ELi8EEENSK_INS5_IJNS5_IJSC_NSA_ILi8EEEEEENS5_IJSB_SG_EEEEEENS5_IJNS5_IJS1A_SI_EEESN_EEEEEEEvNS4_8identityENS4_23SM90_TMA_LOAD_MULTICASTENS1H_INS1I_ILi3ELi4ELi3EEENS4_18smem_ptr_flag_bitsILi8EEENSK_INS5_IJS1M_SI_EEENS5_IJSI_SC_EEEEEEEvS1U_EENS_8epilogue10collective6detail29Sm90TmaWarpSpecializedAdapterINS25_15DefaultEpilogueIiNS5_IJSC_llEEES29_NS24_6thread17LinearCombinationIiLi1EiiLNS2A_9ScaleType4KindE0ELNS_15FloatRoundStyleE2EiEENS1_15EpilogueDefaultEEEEEvvEEEEvNT_6ParamsE,"aw",@nobits
	.sectionflags	@""
	.align	16
	.zero		1024


//--------------------- .nv.shared.reserved.0     --------------------------
	.section	.nv.shared.reserved.0,"aw",@nobits
	.weak		__nv_reservedSMEM_offset_0_alias
	.size		__nv_reservedSMEM_offset_0_alias, 0, 0
	.other		__nv_reservedSMEM_offset_0_alias,@"STO_CUDA_RESERVED_SHARED STV_DEFAULT"
__nv_reservedSMEM_offset_0_alias:
	.zero		0


//--------------------- .nv.global                --------------------------
	.section	.nv.global,"aw",@nobits
.nv.global:
	.type		_ZN39_INTERNAL_9f9ac0da_4_k_cu_2d05c643_29654cute1_E,@object
	.size		_ZN39_INTERNAL_9f9ac0da_4_k_cu_2d05c643_29654cute1_E,(_ZN39_INTERNAL_9f9ac0da_4_k_cu_2d05c643_29654cuda3std3__45__cpo6cbeginE - _ZN39_INTERNAL_9f9ac0da_4_k_cu_2d05c643_29654cute1_E)
_ZN39_INTERNAL_9f9ac0da_4_k_cu_2d05c643_29654cute1_E:
	.zero		1
	.type		_ZN39_INTERNAL_9f9ac0da_4_k_cu_2d05c643_29654cuda3std3__45__cpo6cbeginE,@object
	.size		_ZN39_INTERNAL_9f9ac0da_4_k_cu_2d05c643_29654cuda3std3__45__cpo6cbeginE,(_ZN39_INTERNAL_9f9ac0da_4_k_cu_2d05c643_29654cuda3std3__48in_placeE - _ZN39_INTERNAL_9f9ac0da_4_k_cu_2d05c643_29654cuda3std3__45__cpo6cbeginE)
_ZN39_INTERNAL_9f9ac0da_4_k_cu_2d05c643_29654cuda3std3__45__cpo6cbeginE:
	.zero		1
	.type		_ZN39_INTERNAL_9f9ac0da_4_k_cu_2d05c643_29654cuda3std3__48in_placeE,@object
	.size		_ZN39_INTERNAL_9f9ac0da_4_k_cu_2d05c643_29654cuda3std3__48in_placeE,(_ZN39_INTERNAL_9f9ac0da_4_k_cu_2d05c643_29654cuda3std6ranges3__45__cpo9iter_moveE - _ZN39_INTERNAL_9f9ac0da_4_k_cu_2d05c643_29654cuda3std3__48in_placeE)
_ZN39_INTERNAL_9f9ac0da_4_k_cu_2d05c643_29654cuda3std3__48in_placeE:
	.zero		1
	.type		_ZN39_INTERNAL_9f9ac0da_4_k_cu_2d05c643_29654cuda3std6ranges3__45__cpo9iter_moveE,@object
	.size		_ZN39_INTERNAL_9f9ac0da_4_k_cu_2d05c643_29654cuda3std6ranges3__45__cpo9iter_moveE,(_ZN39_INTERNAL_9f9ac0da_4_k_cu_2d05c643_29654cuda3std3__45__cpo5beginE - _ZN39_INTERNAL_9f9ac0da_4_k_cu_2d05c643_29654cuda3std6ranges3__45__cpo9iter_moveE)
_ZN39_INTERNAL_9f9ac0da_4_k_cu_2d05c643_29654cuda3std6ranges3__45__cpo9iter_moveE:
	.zero		1
	.type		_ZN39_INTERNAL_9f9ac0da_4_k_cu_2d05c643_29654cuda3std3__45__cpo5beginE,@object
	.size		_ZN39_INTERNAL_9f9ac0da_4_k_cu_2d05c643_29654cuda3std3__45__cpo5beginE,(_ZN39_INTERNAL_9f9ac0da_4_k_cu_2d05c643_29654cuda3std3__441_GLOBAL__N__9f9ac0da_4_k_cu_2d05c643_29656ignoreE - _ZN39_INTERNAL_9f9ac0da_4_k_cu_2d05c643_29654cuda3std3__45__cpo5beginE)
_ZN39_INTERNAL_9f9ac0da_4_k_cu_2d05c643_29654cuda3std3__45__cpo5beginE:
	.zero		1
	.type		_ZN39_INTERNAL_9f9ac0da_4_k_cu_2d05c643_29654cuda3std3__441_GLOBAL__N__9f9ac0da_4_k_cu_2d05c643_29656ignoreE,@object
	.size		_ZN39_INTERNAL_9f9ac0da_4_k_cu_2d05c643_29654cuda3std3__441_GLOBAL__N__9f9ac0da_4_k_cu_2d05c643_29656ignoreE,(_ZN39_INTERNAL_9f9ac0da_4_k_cu_2d05c643_29654cute7productE - _ZN39_INTERNAL_9f9ac0da_4_k_cu_2d05c643_29654cuda3std3__441_GLOBAL__N__9f9ac0da_4_k_cu_2d05c643_29656ignoreE)
_ZN39_INTERNAL_9f9ac0da_4_k_cu_2d05c643_29654cuda3std3__441_GLOBAL__N__9f9ac0da_4_k_cu_2d05c643_29656ignoreE:
	.zero		1
	.type		_ZN39_INTERNAL_9f9ac0da_4_k_cu_2d05c643_29654cute7productE,@object
	.size		_ZN39_INTERNAL_9f9ac0da_4_k_cu_2d05c643_29654cute7productE,(_ZN39_INTERNAL_9f9ac0da_4_k_cu_2d05c643_29654cuda3std3__45__cpo3endE - _ZN39_INTERNAL_9f9ac0da_4_k_cu_2d05c643_29654cute7productE)
_ZN39_INTERNAL_9f9ac0da_4_k_cu_2d05c643_29654cute7productE:
	.zero		1
	.type		_ZN39_INTERNAL_9f9ac0da_4_k_cu_2d05c643_29654cuda3std3__45__cpo3endE,@object
	.size		_ZN39_INTERNAL_9f9ac0da_4_k_cu_2d05c643_29654cuda3std3__45__cpo3endE,(_ZN39_INTERNAL_9f9ac0da_4_k_cu_2d05c643_29654cuda3std3__419piecewise_constructE - _ZN39_INTERNAL_9f9ac0da_4_k_cu_2d05c643_29654cuda3std3__45__cpo3endE)
_ZN39_INTERNAL_9f9ac0da_4_k_cu_2d05c643_29654cuda3std3__45__cpo3endE:
	.zero		1
	.type		_ZN39_INTERNAL_9f9ac0da_4_k_cu_2d05c643_29654cuda3std3__419piecewise_constructE,@object
	.size		_ZN39_INTERNAL_9f9ac0da_4_k_cu_2d05c643_29654cuda3std3__419piecewise_constructE,(_ZN39_INTERNAL_9f9ac0da_4_k_cu_2d05c643_29654cuda3std3__45__cpo4cendE - _ZN39_INTERNAL_9f9ac0da_4_k_cu_2d05c643_29654cuda3std3__419piecewise_constructE)
_ZN39_INTERNAL_9f9ac0da_4_k_cu_2d05c643_29654cuda3std3__419piecewise_constructE:
	.zero		1
	.type		_ZN39_INTERNAL_9f9ac0da_4_k_cu_2d05c643_29654cuda3std3__45__cpo4cendE,@object
	.size		_ZN39_INTERNAL_9f9ac0da_4_k_cu_2d05c643_29654cuda3std3__45__cpo4cendE,(_ZN39_INTERNAL_9f9ac0da_4_k_cu_2d05c643_29654cuda3std6ranges3__45__cpo4swapE - _ZN39_INTERNAL_9f9ac0da_4_k_cu_2d05c643_29654cuda3std3__45__cpo4cendE)
_ZN39_INTERNAL_9f9ac0da_4_k_cu_2d05c643_29654cuda3std3__45__cpo4cendE:
	.zero		1
	.type		_ZN39_INTERNAL_9f9ac0da_4_k_cu_2d05c643_29654cuda3std6ranges3__45__cpo4swapE,@object
	.size		_ZN39_INTERNAL_9f9ac0da_4_k_cu_2d05c643_29654cuda3std6ranges3__45__cpo4swapE,(.L_7 - _ZN39_INTERNAL_9f9ac0da_4_k_cu_2d05c643_29654cuda3std6ranges3__45__cpo4swapE)
_ZN39_INTERNAL_9f9ac0da_4_k_cu_2d05c643_29654cuda3std6ranges3__45__cpo4swapE:
	.zero		1
.L_7:


//--------------------- .nv.constant0._ZN7cutlass13device_kernelINS_4gemm6kernel13GemmUniversalIN4cute5tupleIJiiiiEEENS1_10collective13CollectiveMmaINS1_40MainloopSm90TmaGmmaWarpSpecializedSparseILi6ENS5_IJNS4_1CILi2EEENSA_ILi1EEESC_EEENS1_32KernelTmaWarpSpecializedPingpongEEENS5_IJNSA_ILi64EEENSA_ILi256EEENSA_ILi128EEEEEEaNS5_IJNS4_6LayoutINS5_IJiNS5_IJSB_iEEEiEEENS5_IJlNS5_IJSC_SB_EEElEEEEENSK_INS5_IJNS5_IJSG_iEEENS5_IJSI_iEEEiEEENS5_IJNS5_IJSI_NSA_ILi8192EEEEEENS5_IJSC_lEEElEEEEEEEEaNS5_IJlSC_lEEENS4_8TiledMMAINS4_8MMA_AtomIJNS4_4SM904GMMA6SPARSE28GMMA_64x256x64_S32S8S8_SS_TNILNS13_9SparseSelE0EEEEEENSK_INS5_IJSC_SC_SC_EEENS5_IJNSA_ILi0EEES1A_S1A_EEEEENS5_IJNS4_10UnderscoreES1D_S1D_EEEEENS4_13SM90_TMA_LOADENS4_14ComposedLayoutINS4_7SwizzleILi2ELi4ELi3EEENS4_25smem_sparse_ptr_flag_bitsILi2ELi8EEENSK_INS5_IJNS5_IJSC_NSA_ILi8EEEEEENS5_IJSB_SG_EEEEEENS5_IJNS5_IJS1A_SI_EEESN_EEEEEEEvNS4_8identityENS4_23SM90_TMA_LOAD_MULTICASTENS1H_INS1I_ILi3ELi4ELi3EEENS4_18smem_ptr_flag_bitsILi8EEENSK_INS5_IJS1M_SI_EEENS5_IJSI_SC_EEEEEEEvS1U_EENS_8epilogue10collective6detail29Sm90TmaWarpSpecializedAdapterINS25_15DefaultEpilogueIiNS5_IJSC_llEEES29_NS24_6thread17LinearCombinationIiLi1EiiLNS2A_9ScaleType4KindE0ELNS_15FloatRoundStyleE2EiEENS1_15EpilogueDefaultEEEEEvvEEEEvNT_6ParamsE --------------------------
	.section	.nv.constant0._ZN7cutlass13device_kernelINS_4gemm6kernel13GemmUniversalIN4cute5tupleIJiiiiEEENS1_10collective13CollectiveMmaINS1_40MainloopSm90TmaGmmaWarpSpecializedSparseILi6ENS5_IJNS4_1CILi2EEENSA_ILi1EEESC_EEENS1_32KernelTmaWarpSpecializedPingpongEEENS5_IJNSA_ILi64EEENSA_ILi256EEENSA_ILi128EEEEEEaNS5_IJNS4_6LayoutINS5_IJiNS5_IJSB_iEEEiEEENS5_IJlNS5_IJSC_SB_EEElEEEEENSK_INS5_IJNS5_IJSG_iEEENS5_IJSI_iEEEiEEENS5_IJNS5_IJSI_NSA_ILi8192EEEEEENS5_IJSC_lEEElEEEEEEEEaNS5_IJlSC_lEEENS4_8TiledMMAINS4_8MMA_AtomIJNS4_4SM904GMMA6SPARSE28GMMA_64x256x64_S32S8S8_SS_TNILNS13_9SparseSelE0EEEEEENSK_INS5_IJSC_SC_SC_EEENS5_IJNSA_ILi0EEES1A_S1A_EEEEENS5_IJNS4_10UnderscoreES1D_S1D_EEEEENS4_13SM90_TMA_LOADENS4_14ComposedLayoutINS4_7SwizzleILi2ELi4ELi3EEENS4_25smem_sparse_ptr_flag_bitsILi2ELi8EEENSK_INS5_IJNS5_IJSC_NSA_ILi8EEEEEENS5_IJSB_SG_EEEEEENS5_IJNS5_IJS1A_SI_EEESN_EEEEEEEvNS4_8identityENS4_23SM90_TMA_LOAD_MULTICASTENS1H_INS1I_ILi3ELi4ELi3EEENS4_18smem_ptr_flag_bitsILi8EEENSK_INS5_IJS1M_SI_EEENS5_IJSI_SC_EEEEEEEvS1U_EENS_8epilogue10collective6detail29Sm90TmaWarpSpecializedAdapterINS25_15DefaultEpilogueIiNS5_IJSC_llEEES29_NS24_6thread17LinearCombinationIiLi1EiiLNS2A_9ScaleType4KindE0ELNS_15FloatRoundStyleE2EiEENS1_15EpilogueDefaultEEEEEvvEEEEvNT_6ParamsE,"a",@progbits
	.sectionflags	@""
	.align	4
.nv.constant0._ZN7cutlass13device_kernelINS_4gemm6kernel13GemmUniversalIN4cute5tupleIJiiiiEEENS1_10collective13CollectiveMmaINS1_40MainloopSm90TmaGmmaWarpSpecializedSparseILi6ENS5_IJNS4_1CILi2EEENSA_ILi1EEESC_EEENS1_32KernelTmaWarpSpecializedPingpongEEENS5_IJNSA_ILi64EEENSA_ILi256EEENSA_ILi128EEEEEEaNS5_IJNS4_6LayoutINS5_IJiNS5_IJSB_iEEEiEEENS5_IJlNS5_IJSC_SB_EEElEEEEENSK_INS5_IJNS5_IJSG_iEEENS5_IJSI_iEEEiEEENS5_IJNS5_IJSI_NSA_ILi8192EEEEEENS5_IJSC_lEEElEEEEEEEEaNS5_IJlSC_lEEENS4_8TiledMMAINS4_8MMA_AtomIJNS4_4SM904GMMA6SPARSE28GMMA_64x256x64_S32S8S8_SS_TNILNS13_9SparseSelE0EEEEEENSK_INS5_IJSC_SC_SC_EEENS5_IJNSA_ILi0EEES1A_S1A_EEEEENS5_IJNS4_10UnderscoreES1D_S1D_EEEEENS4_13SM90_TMA_LOADENS4_14ComposedLayoutINS4_7SwizzleILi2ELi4ELi3EEENS4_25smem_sparse_ptr_flag_bitsILi2ELi8EEENSK_INS5_IJNS5_IJSC_NSA_ILi8EEEEEENS5_IJSB_SG_EEEEEENS5_IJNS5_IJS1A_SI_EEESN_EEEEEEEvNS4_8identityENS4_23SM90_TMA_LOAD_MULTICASTENS1H_INS1I_ILi3ELi4ELi3EEENS4_18smem_ptr_flag_bitsILi8EEENSK_INS5_IJS1M_SI_EEENS5_IJSI_SC_EEEEEEEvS1U_EENS_8epilogue10collective6detail29Sm90TmaWarpSpecializedAdapterINS25_15DefaultEpilogueIiNS5_IJSC_llEEES29_NS24_6thread17LinearCombinationIiLi1EiiLNS2A_9ScaleType4KindE0ELNS_15FloatRoundStyleE2EiEENS1_15EpilogueDefaultEEEEEvvEEEEvNT_6ParamsE:
	.zero		1920


//--------------------- SYMBOLS --------------------------

	.type		.nv.reservedSmem.offset0,@object
	.size		.nv.reservedSmem.offset0,0x4
